//
// Generated by NVIDIA NVVM Compiler
//
// Compiler Build ID: CL-36424714
// Cuda compilation tools, release 13.0, V13.0.88
// Based on NVVM 20.0.0
//

.version 9.0
.target sm_100
.address_size 64

	// .globl	_Z15averagePoolNCHWPKfPfiiiiii
.extern .shared .align 16 .b8 sArr[];

.visible .entry _Z15averagePoolNCHWPKfPfiiiiii(
	.param .u64 .ptr .align 1 _Z15averagePoolNCHWPKfPfiiiiii_param_0,
	.param .u64 .ptr .align 1 _Z15averagePoolNCHWPKfPfiiiiii_param_1,
	.param .u32 _Z15averagePoolNCHWPKfPfiiiiii_param_2,
	.param .u32 _Z15averagePoolNCHWPKfPfiiiiii_param_3,
	.param .u32 _Z15averagePoolNCHWPKfPfiiiiii_param_4,
	.param .u32 _Z15averagePoolNCHWPKfPfiiiiii_param_5,
	.param .u32 _Z15averagePoolNCHWPKfPfiiiiii_param_6,
	.param .u32 _Z15averagePoolNCHWPKfPfiiiiii_param_7
)
{
	.reg .pred 	%p<14>;
	.reg .b32 	%r<54>;
	.reg .b32 	%f<32>;
	.reg .b64 	%rd<12>;

	ld.param.u64 	%rd5, [_Z15averagePoolNCHWPKfPfiiiiii_param_0];
	ld.param.u64 	%rd4, [_Z15averagePoolNCHWPKfPfiiiiii_param_1];
	ld.param.u32 	%r20, [_Z15averagePoolNCHWPKfPfiiiiii_param_2];
	ld.param.u32 	%r21, [_Z15averagePoolNCHWPKfPfiiiiii_param_3];
	ld.param.u32 	%r17, [_Z15averagePoolNCHWPKfPfiiiiii_param_4];
	ld.param.u32 	%r18, [_Z15averagePoolNCHWPKfPfiiiiii_param_5];
	ld.param.u32 	%r22, [_Z15averagePoolNCHWPKfPfiiiiii_param_6];
	ld.param.u32 	%r19, [_Z15averagePoolNCHWPKfPfiiiiii_param_7];
	cvta.to.global.u64 	%rd1, %rd5;
	mov.u32 	%r23, %ntid.x;
	mov.u32 	%r24, %ctaid.x;
	mov.u32 	%r25, %tid.x;
	mad.lo.s32 	%r1, %r23, %r24, %r25;
	add.s32 	%r26, %r17, %r22;
	add.s32 	%r27, %r26, -1;
	div.s32 	%r28, %r27, %r22;
	add.s32 	%r29, %r18, %r22;
	add.s32 	%r30, %r29, -1;
	div.s32 	%r31, %r30, %r22;
	mul.lo.s32 	%r32, %r31, %r28;
	div.s32 	%r33, %r1, %r32;
	mul.lo.s32 	%r34, %r33, %r32;
	sub.s32 	%r35, %r1, %r34;
	div.s32 	%r36, %r35, %r28;
	mul.lo.s32 	%r2, %r36, %r22;
	rem.s32 	%r37, %r1, %r28;
	mul.lo.s32 	%r3, %r37, %r22;
	mad.lo.s32 	%r4, %r33, %r18, %r2;
	mul.lo.s32 	%r38, %r21, %r20;
	mul.lo.s32 	%r39, %r38, %r18;
	setp.ge.s32 	%p1, %r4, %r39;
	@%p1 bra 	$L__BB0_13;
	setp.lt.s32 	%p2, %r19, 1;
	setp.ge.s32 	%p3, %r2, %r18;
	mov.f32 	%f30, 0f00000000;
	or.pred  	%p4, %p2, %p3;
	@%p4 bra 	$L__BB0_12;
	not.b32 	%r41, %r3;
	add.s32 	%r42, %r17, %r41;
	add.s32 	%r43, %r19, -1;
	min.u32 	%r5, %r42, %r43;
	add.s32 	%r44, %r5, 1;
	and.b32  	%r6, %r44, 3;
	and.b32  	%r7, %r44, -4;
	neg.s32 	%r8, %r7;
	add.s64 	%rd2, %rd1, 8;
	mov.f32 	%f30, 0f00000000;
	mov.b32 	%r50, 0;
$L__BB0_3:
	setp.ge.s32 	%p5, %r3, %r17;
	@%p5 bra 	$L__BB0_11;
	setp.lt.u32 	%p6, %r5, 3;
	add.s32 	%r46, %r50, %r4;
	mad.lo.s32 	%r10, %r46, %r17, %r3;
	mov.b32 	%r53, 0;
	@%p6 bra 	$L__BB0_7;
	mov.u32 	%r51, %r10;
	mov.u32 	%r52, %r8;
$L__BB0_6:
	mul.wide.s32 	%rd6, %r51, 4;
	add.s64 	%rd7, %rd2, %rd6;
	ld.global.f32 	%f14, [%rd7+-8];
	add.f32 	%f15, %f30, %f14;
	ld.global.f32 	%f16, [%rd7+-4];
	add.f32 	%f17, %f15, %f16;
	ld.global.f32 	%f18, [%rd7];
	add.f32 	%f19, %f17, %f18;
	ld.global.f32 	%f20, [%rd7+4];
	add.f32 	%f30, %f19, %f20;
	add.s32 	%r52, %r52, 4;
	add.s32 	%r51, %r51, 4;
	setp.ne.s32 	%p7, %r52, 0;
	mov.u32 	%r53, %r7;
	@%p7 bra 	$L__BB0_6;
$L__BB0_7:
	setp.eq.s32 	%p8, %r6, 0;
	@%p8 bra 	$L__BB0_11;
	setp.eq.s32 	%p9, %r6, 1;
	add.s32 	%r47, %r10, %r53;
	mul.wide.s32 	%rd8, %r47, 4;
	add.s64 	%rd3, %rd1, %rd8;
	ld.global.f32 	%f21, [%rd3];
	add.f32 	%f30, %f30, %f21;
	@%p9 bra 	$L__BB0_11;
	setp.eq.s32 	%p10, %r6, 2;
	ld.global.f32 	%f22, [%rd3+4];
	add.f32 	%f30, %f30, %f22;
	@%p10 bra 	$L__BB0_11;
	ld.global.f32 	%f23, [%rd3+8];
	add.f32 	%f30, %f30, %f23;
$L__BB0_11:
	add.s32 	%r50, %r50, 1;
	setp.lt.s32 	%p11, %r50, %r19;
	add.s32 	%r48, %r50, %r2;
	setp.lt.s32 	%p12, %r48, %r18;
	and.pred  	%p13, %p11, %p12;
	@%p13 bra 	$L__BB0_3;
$L__BB0_12:
	mul.lo.s32 	%r49, %r19, %r19;
	cvt.rn.f32.u32 	%f24, %r49;
	div.rn.f32 	%f25, %f30, %f24;
	cvta.to.global.u64 	%rd9, %rd4;
	mul.wide.s32 	%rd10, %r1, 4;
	add.s64 	%rd11, %rd9, %rd10;
	st.global.f32 	[%rd11], %f25;
$L__BB0_13:
	ret;

}
	// .globl	_Z17averagePoolSharedPKfPfiiiiii
.visible .entry _Z17averagePoolSharedPKfPfiiiiii(
	.param .u64 .ptr .align 1 _Z17averagePoolSharedPKfPfiiiiii_param_0,
	.param .u64 .ptr .align 1 _Z17averagePoolSharedPKfPfiiiiii_param_1,
	.param .u32 _Z17averagePoolSharedPKfPfiiiiii_param_2,
	.param .u32 _Z17averagePoolSharedPKfPfiiiiii_param_3,
	.param .u32 _Z17averagePoolSharedPKfPfiiiiii_param_4,
	.param .u32 _Z17averagePoolSharedPKfPfiiiiii_param_5,
	.param .u32 _Z17averagePoolSharedPKfPfiiiiii_param_6,
	.param .u32 _Z17averagePoolSharedPKfPfiiiiii_param_7
)
{
	.reg .pred 	%p<17>;
	.reg .b32 	%r<58>;
	.reg .b32 	%f<16>;
	.reg .b64 	%rd<9>;

	ld.param.u64 	%rd3, [_Z17averagePoolSharedPKfPfiiiiii_param_0];
	ld.param.u64 	%rd4, [_Z17averagePoolSharedPKfPfiiiiii_param_1];
	ld.param.u32 	%r27, [_Z17averagePoolSharedPKfPfiiiiii_param_4];
	ld.param.u32 	%r28, [_Z17averagePoolSharedPKfPfiiiiii_param_5];
	ld.param.u32 	%r29, [_Z17averagePoolSharedPKfPfiiiiii_param_6];
	ld.param.u32 	%r30, [_Z17averagePoolSharedPKfPfiiiiii_param_7];
	mul.lo.s32 	%r1, %r28, %r27;
	add.s32 	%r31, %r27, %r29;
	add.s32 	%r32, %r31, -1;
	div.s32 	%r2, %r32, %r29;
	add.s32 	%r33, %r28, %r29;
	add.s32 	%r34, %r33, -1;
	div.s32 	%r3, %r34, %r29;
	mov.u32 	%r4, %ctaid.x;
	mov.u32 	%r53, %tid.x;
	setp.ge.s32 	%p1, %r53, %r1;
	@%p1 bra 	$L__BB1_3;
	mul.lo.s32 	%r6, %r1, %r4;
	mov.u32 	%r7, %ntid.x;
	cvta.to.global.u64 	%rd1, %rd3;
	mov.u32 	%r52, %r53;
$L__BB1_2:
	add.s32 	%r35, %r52, %r6;
	mul.wide.u32 	%rd5, %r35, 4;
	add.s64 	%rd6, %rd1, %rd5;
	ld.global.f32 	%f7, [%rd6];
	shl.b32 	%r36, %r52, 2;
	mov.u32 	%r37, sArr;
	add.s32 	%r38, %r37, %r36;
	st.shared.f32 	[%r38], %f7;
	add.s32 	%r52, %r52, %r7;
	setp.lt.s32 	%p2, %r52, %r1;
	@%p2 bra 	$L__BB1_2;
$L__BB1_3:
	bar.sync 	0;
	mul.lo.s32 	%r10, %r3, %r2;
	setp.gt.u32 	%p3, %r53, %r10;
	setp.ge.s32 	%p4, %r53, %r10;
	or.pred  	%p5, %p3, %p4;
	@%p5 bra 	$L__BB1_12;
	mul.lo.s32 	%r39, %r30, %r30;
	cvt.rn.f32.u32 	%f1, %r39;
	mov.u32 	%r11, %ntid.x;
	mul.lo.s32 	%r40, %r2, %r4;
	mul.lo.s32 	%r12, %r40, %r3;
	cvta.to.global.u64 	%rd2, %rd4;
$L__BB1_5:
	setp.lt.s32 	%p6, %r30, 1;
	div.s32 	%r41, %r53, %r2;
	mul.lo.s32 	%r14, %r41, %r29;
	mul.lo.s32 	%r43, %r41, %r2;
	sub.s32 	%r44, %r53, %r43;
	mul.lo.s32 	%r15, %r44, %r29;
	setp.ge.s32 	%p7, %r14, %r28;
	mov.f32 	%f14, 0f00000000;
	or.pred  	%p8, %p6, %p7;
	@%p8 bra 	$L__BB1_11;
	mov.f32 	%f14, 0f00000000;
	mov.b32 	%r54, 0;
$L__BB1_7:
	setp.ge.s32 	%p9, %r15, %r27;
	add.s32 	%r17, %r54, %r14;
	@%p9 bra 	$L__BB1_10;
	mad.lo.s32 	%r47, %r17, %r27, %r15;
	shl.b32 	%r48, %r47, 2;
	mov.u32 	%r49, sArr;
	add.s32 	%r55, %r49, %r48;
	mov.b32 	%r57, 0;
	mov.u32 	%r56, %r15;
$L__BB1_9:
	ld.shared.f32 	%f10, [%r55];
	add.f32 	%f14, %f14, %f10;
	add.s32 	%r57, %r57, 1;
	setp.lt.s32 	%p10, %r57, %r30;
	add.s32 	%r56, %r56, 1;
	setp.lt.s32 	%p11, %r56, %r27;
	and.pred  	%p12, %p10, %p11;
	add.s32 	%r55, %r55, 4;
	@%p12 bra 	$L__BB1_9;
$L__BB1_10:
	add.s32 	%r54, %r54, 1;
	setp.lt.s32 	%p13, %r54, %r30;
	add.s32 	%r50, %r17, 1;
	setp.lt.s32 	%p14, %r50, %r28;
	and.pred  	%p15, %p13, %p14;
	@%p15 bra 	$L__BB1_7;
$L__BB1_11:
	div.rn.f32 	%f11, %f14, %f1;
	add.s32 	%r51, %r53, %r12;
	mul.wide.s32 	%rd7, %r51, 4;
	add.s64 	%rd8, %rd2, %rd7;
	st.global.f32 	[%rd8], %f11;
	add.s32 	%r53, %r53, %r11;
	setp.lt.s32 	%p16, %r53, %r10;
	@%p16 bra 	$L__BB1_5;
$L__BB1_12:
	ret;

}


// ===== COMPILED SASS (sm_100) =====

	.target	sm_100

	.elftype	@"ET_EXEC"


//--------------------- .note.nv.tkinfo           --------------------------
	.section	.note.nv.tkinfo,"",@"SHT_NOTE"
	.sectionflags	@"SHF_NOTE_NV_TKINFO"
	.tkinfo
        /*0018*/ 	.word	0x00000002
        /*0030*/ 	.string	""
        /*0030*/ 	.string	"ptxas"
        /*0030*/ 	.string	"Cuda compilation tools, release 13.0, V13.0.88"
        /*0030*/ 	.string	"Build cuda_13.0.r13.0/compiler.36424714_0"
        /*0030*/ 	.string	"-arch sm_100 -m 64 "



//--------------------- .note.nv.cuinfo           --------------------------
	.section	.note.nv.cuinfo,"",@"SHT_NOTE"
	.sectionflags	@"SHF_NOTE_NV_CUINFO"
        /*0018*/ 	.short	0x0002
        /*001a*/ 	.short	0x0064
        /*001c*/ 	.short	0x0082
	.zero		2


//--------------------- .nv.info                  --------------------------
	.section	.nv.info,"",@"SHT_CUDA_INFO"
	.align	4


	//----- nvinfo : EIATTR_REGCOUNT
	.align		4
        /*0000*/ 	.byte	0x04, 0x2f
        /*0002*/ 	.short	(.L_1 - .L_0)
	.align		4
.L_0:
        /*0004*/ 	.word	index@(_Z15averagePoolNCHWPKfPfiiiiii)
        /*0008*/ 	.word	0x00000020


	//----- nvinfo : EIATTR_FRAME_SIZE
	.align		4
.L_1:
        /*000c*/ 	.byte	0x04, 0x11
        /*000e*/ 	.short	(.L_3 - .L_2)
	.align		4
.L_2:
        /*0010*/ 	.word	index@($__internal_1_$__cuda_sm3x_div_rn_noftz_f32_slowpath)
        /*0014*/ 	.word	0x00000000


	//----- nvinfo : EIATTR_FRAME_SIZE
	.align		4
.L_3:
        /*0018*/ 	.byte	0x04, 0x11
        /*001a*/ 	.short	(.L_5 - .L_4)
	.align		4
.L_4:
        /*001c*/ 	.word	index@(_Z15averagePoolNCHWPKfPfiiiiii)
        /*0020*/ 	.word	0x00000000


	//----- nvinfo : EIATTR_REGCOUNT
	.align		4
.L_5:
        /*0024*/ 	.byte	0x04, 0x2f
        /*0026*/ 	.short	(.L_7 - .L_6)
	.align		4
.L_6:
        /*0028*/ 	.word	index@(_Z17averagePoolSharedPKfPfiiiiii)
        /*002c*/ 	.word	0x00000016


	//----- nvinfo : EIATTR_FRAME_SIZE
	.align		4
.L_7:
        /*0030*/ 	.byte	0x04, 0x11
        /*0032*/ 	.short	(.L_9 - .L_8)
	.align		4
.L_8:
        /*0034*/ 	.word	index@($__internal_0_$__cuda_sm3x_div_rn_noftz_f32_slowpath)
        /*0038*/ 	.word	0x00000000


	//----- nvinfo : EIATTR_FRAME_SIZE
	.align		4
.L_9:
        /*003c*/ 	.byte	0x04, 0x11
        /*003e*/ 	.short	(.L_11 - .L_10)
	.align		4
.L_10:
        /*0040*/ 	.word	index@(_Z17averagePoolSharedPKfPfiiiiii)
        /*0044*/ 	.word	0x00000000


	//----- nvinfo : EIATTR_MIN_STACK_SIZE
	.align		4
.L_11:
        /*0048*/ 	.byte	0x04, 0x12
        /*004a*/ 	.short	(.L_13 - .L_12)
	.align		4
.L_12:
        /*004c*/ 	.word	index@(_Z17averagePoolSharedPKfPfiiiiii)
        /*0050*/ 	.word	0x00000000


	//----- nvinfo : EIATTR_MIN_STACK_SIZE
	.align		4
.L_13:
        /*0054*/ 	.byte	0x04, 0x12
        /*0056*/ 	.short	(.L_15 - .L_14)
	.align		4
.L_14:
        /*0058*/ 	.word	index@(_Z15averagePoolNCHWPKfPfiiiiii)
        /*005c*/ 	.word	0x00000000
.L_15:


//--------------------- .nv.compat                --------------------------
	.section	.nv.compat,"",@"SHT_CUDA_COMPAT_INFO"
	.align	4
        /*0000*/ 	.byte	0x02, 0x09, 0x00, 0x00, 0x02, 0x02, 0x01, 0x00, 0x02, 0x05, 0x05, 0x00, 0x03, 0x07, 0x01, 0x01
        /*0010*/ 	.byte	0x02, 0x03, 0x00, 0x00, 0x02, 0x06, 0x01, 0x00, 0x04, 0x0b, 0x08, 0x00, 0x01, 0x00, 0x00, 0x00
        /*0020*/ 	.byte	0x00, 0x00, 0x00, 0x00


//--------------------- .nv.info._Z17averagePoolSharedPKfPfiiiiii --------------------------
	.section	.nv.info._Z17averagePoolSharedPKfPfiiiiii,"",@"SHT_CUDA_INFO"
	.sectionflags	@""
	.align	4


	//----- nvinfo : EIATTR_CUDA_API_VERSION
	.align		4
        /*0000*/ 	.byte	0x04, 0x37
        /*0002*/ 	.short	(.L_17 - .L_16)
.L_16:
        /*0004*/ 	.word	0x00000082


	//----- nvinfo : EIATTR_KPARAM_INFO
	.align		4
.L_17:
        /*0008*/ 	.byte	0x04, 0x17
        /*000a*/ 	.short	(.L_19 - .L_18)
.L_18:
        /*000c*/ 	.word	0x00000000
        /*0010*/ 	.short	0x0007
        /*0012*/ 	.short	0x0024
        /*0014*/ 	.byte	0x00, 0xf0, 0x11, 0x00


	//----- nvinfo : EIATTR_KPARAM_INFO
	.align		4
.L_19:
        /*0018*/ 	.byte	0x04, 0x17
        /*001a*/ 	.short	(.L_21 - .L_20)
.L_20:
        /*001c*/ 	.word	0x00000000
        /*0020*/ 	.short	0x0006
        /*0022*/ 	.short	0x0020
        /*0024*/ 	.byte	0x00, 0xf0, 0x11, 0x00


	//----- nvinfo : EIATTR_KPARAM_INFO
	.align		4
.L_21:
        /*0028*/ 	.byte	0x04, 0x17
        /*002a*/ 	.short	(.L_23 - .L_22)
.L_22:
        /*002c*/ 	.word	0x00000000
        /*0030*/ 	.short	0x0005
        /*0032*/ 	.short	0x001c
        /*0034*/ 	.byte	0x00, 0xf0, 0x11, 0x00


	//----- nvinfo : EIATTR_KPARAM_INFO
	.align		4
.L_23:
        /*0038*/ 	.byte	0x04, 0x17
        /*003a*/ 	.short	(.L_25 - .L_24)
.L_24:
        /*003c*/ 	.word	0x00000000
        /*0040*/ 	.short	0x0004
        /*0042*/ 	.short	0x0018
        /*0044*/ 	.byte	0x00, 0xf0, 0x11, 0x00


	//----- nvinfo : EIATTR_KPARAM_INFO
	.align		4
.L_25:
        /*0048*/ 	.byte	0x04, 0x17
        /*004a*/ 	.short	(.L_27 - .L_26)
.L_26:
        /*004c*/ 	.word	0x00000000
        /*0050*/ 	.short	0x0003
        /*0052*/ 	.short	0x0014
        /*0054*/ 	.byte	0x00, 0xf0, 0x11, 0x00


	//----- nvinfo : EIATTR_KPARAM_INFO
	.align		4
.L_27:
        /*0058*/ 	.byte	0x04, 0x17
        /*005a*/ 	.short	(.L_29 - .L_28)
.L_28:
        /*005c*/ 	.word	0x00000000
        /*0060*/ 	.short	0x0002
        /*0062*/ 	.short	0x0010
        /*0064*/ 	.byte	0x00, 0xf0, 0x11, 0x00


	//----- nvinfo : EIATTR_KPARAM_INFO
	.align		4
.L_29:
        /*0068*/ 	.byte	0x04, 0x17
        /*006a*/ 	.short	(.L_31 - .L_30)
.L_30:
        /*006c*/ 	.word	0x00000000
        /*0070*/ 	.short	0x0001
        /*0072*/ 	.short	0x0008
        /*0074*/ 	.byte	0x00, 0xf5, 0x21, 0x00


	//----- nvinfo : EIATTR_KPARAM_INFO
	.align		4
.L_31:
        /*0078*/ 	.byte	0x04, 0x17
        /*007a*/ 	.short	(.L_33 - .L_32)
.L_32:
        /*007c*/ 	.word	0x00000000
        /*0080*/ 	.short	0x0000
        /*0082*/ 	.short	0x0000
        /*0084*/ 	.byte	0x00, 0xf5, 0x21, 0x00


	//----- nvinfo : EIATTR_SPARSE_MMA_MASK
	.align		4
.L_33:
        /*0088*/ 	.byte	0x03, 0x50
        /*008a*/ 	.short	0x0000


	//----- nvinfo : EIATTR_MAXREG_COUNT
	.align		4
        /*008c*/ 	.byte	0x03, 0x1b
        /*008e*/ 	.short	0x00ff


	//----- nvinfo : EIATTR_NUM_BARRIERS
	.align		4
        /*0090*/ 	.byte	0x02, 0x4c
        /*0092*/ 	.byte	0x01
	.zero		1


	//----- nvinfo : EIATTR_MERCURY_ISA_VERSION
	.align		4
        /*0094*/ 	.byte	0x03, 0x5f
        /*0096*/ 	.short	0x0101


	//----- nvinfo : EIATTR_VRC_CTA_INIT_COUNT
	.align		4
        /*0098*/ 	.byte	0x02, 0x4a
	.zero		1
	.zero		1


	//----- nvinfo : EIATTR_EXIT_INSTR_OFFSETS
	.align		4
        /*009c*/ 	.byte	0x04, 0x1c
        /*009e*/ 	.short	(.L_35 - .L_34)


	//   ....[0]....
.L_34:
        /*00a0*/ 	.word	0x00000470


	//   ....[1]....
        /*00a4*/ 	.word	0x00000a70


	//----- nvinfo : EIATTR_CRS_STACK_SIZE
	.align		4
.L_35:
        /*00a8*/ 	.byte	0x04, 0x1e
        /*00aa*/ 	.short	(.L_37 - .L_36)
.L_36:
        /*00ac*/ 	.word	0x00000000


	//----- nvinfo : EIATTR_CBANK_PARAM_SIZE
	.align		4
.L_37:
        /*00b0*/ 	.byte	0x03, 0x19
        /*00b2*/ 	.short	0x0028


	//----- nvinfo : EIATTR_PARAM_CBANK
	.align		4
        /*00b4*/ 	.byte	0x04, 0x0a
        /*00b6*/ 	.short	(.L_39 - .L_38)
	.align		4
.L_38:
        /*00b8*/ 	.word	index@(.nv.constant0._Z17averagePoolSharedPKfPfiiiiii)
        /*00bc*/ 	.short	0x0380
        /*00be*/ 	.short	0x0028


	//----- nvinfo : EIATTR_SW_WAR
	.align		4
.L_39:
        /*00c0*/ 	.byte	0x04, 0x36
        /*00c2*/ 	.short	(.L_41 - .L_40)
.L_40:
        /*00c4*/ 	.word	0x00000008
.L_41:


//--------------------- .nv.info._Z15averagePoolNCHWPKfPfiiiiii --------------------------
	.section	.nv.info._Z15averagePoolNCHWPKfPfiiiiii,"",@"SHT_CUDA_INFO"
	.sectionflags	@""
	.align	4


	//----- nvinfo : EIATTR_CUDA_API_VERSION
	.align		4
        /*0000*/ 	.byte	0x04, 0x37
        /*0002*/ 	.short	(.L_43 - .L_42)
.L_42:
        /*0004*/ 	.word	0x00000082


	//----- nvinfo : EIATTR_KPARAM_INFO
	.align		4
.L_43:
        /*0008*/ 	.byte	0x04, 0x17
        /*000a*/ 	.short	(.L_45 - .L_44)
.L_44:
        /*000c*/ 	.word	0x00000000
        /*0010*/ 	.short	0x0007
        /*0012*/ 	.short	0x0024
        /*0014*/ 	.byte	0x00, 0xf0, 0x11, 0x00


	//----- nvinfo : EIATTR_KPARAM_INFO
	.align		4
.L_45:
        /*0018*/ 	.byte	0x04, 0x17
        /*001a*/ 	.short	(.L_47 - .L_46)
.L_46:
        /*001c*/ 	.word	0x00000000
        /*0020*/ 	.short	0x0006
        /*0022*/ 	.short	0x0020
        /*0024*/ 	.byte	0x00, 0xf0, 0x11, 0x00


	//----- nvinfo : EIATTR_KPARAM_INFO
	.align		4
.L_47:
        /*0028*/ 	.byte	0x04, 0x17
        /*002a*/ 	.short	(.L_49 - .L_48)
.L_48:
        /*002c*/ 	.word	0x00000000
        /*0030*/ 	.short	0x0005
        /*0032*/ 	.short	0x001c
        /*0034*/ 	.byte	0x00, 0xf0, 0x11, 0x00


	//----- nvinfo : EIATTR_KPARAM_INFO
	.align		4
.L_49:
        /*0038*/ 	.byte	0x04, 0x17
        /*003a*/ 	.short	(.L_51 - .L_50)
.L_50:
        /*003c*/ 	.word	0x00000000
        /*0040*/ 	.short	0x0004
        /*0042*/ 	.short	0x0018
        /*0044*/ 	.byte	0x00, 0xf0, 0x11, 0x00


	//----- nvinfo : EIATTR_KPARAM_INFO
	.align		4
.L_51:
        /*0048*/ 	.byte	0x04, 0x17
        /*004a*/ 	.short	(.L_53 - .L_52)
.L_52:
        /*004c*/ 	.word	0x00000000
        /*0050*/ 	.short	0x0003
        /*0052*/ 	.short	0x0014
        /*0054*/ 	.byte	0x00, 0xf0, 0x11, 0x00


	//----- nvinfo : EIATTR_KPARAM_INFO
	.align		4
.L_53:
        /*0058*/ 	.byte	0x04, 0x17
        /*005a*/ 	.short	(.L_55 - .L_54)
.L_54:
        /*005c*/ 	.word	0x00000000
        /*0060*/ 	.short	0x0002
        /*0062*/ 	.short	0x0010
        /*0064*/ 	.byte	0x00, 0xf0, 0x11, 0x00


	//----- nvinfo : EIATTR_KPARAM_INFO
	.align		4
.L_55:
        /*0068*/ 	.byte	0x04, 0x17
        /*006a*/ 	.short	(.L_57 - .L_56)
.L_56:
        /*006c*/ 	.word	0x00000000
        /*0070*/ 	.short	0x0001
        /*0072*/ 	.short	0x0008
        /*0074*/ 	.byte	0x00, 0xf5, 0x21, 0x00


	//----- nvinfo : EIATTR_KPARAM_INFO
	.align		4
.L_57:
        /*0078*/ 	.byte	0x04, 0x17
        /*007a*/ 	.short	(.L_59 - .L_58)
.L_58:
        /*007c*/ 	.word	0x00000000
        /*0080*/ 	.short	0x0000
        /*0082*/ 	.short	0x0000
        /*0084*/ 	.byte	0x00, 0xf5, 0x21, 0x00


	//----- nvinfo : EIATTR_SPARSE_MMA_MASK
	.align		4
.L_59:
        /*0088*/ 	.byte	0x03, 0x50
        /*008a*/ 	.short	0x0000


	//----- nvinfo : EIATTR_MAXREG_COUNT
	.align		4
        /*008c*/ 	.byte	0x03, 0x1b
        /*008e*/ 	.short	0x00ff


	//----- nvinfo : EIATTR_MERCURY_ISA_VERSION
	.align		4
        /*0090*/ 	.byte	0x03, 0x5f
        /*0092*/ 	.short	0x0101


	//----- nvinfo : EIATTR_VRC_CTA_INIT_COUNT
	.align		4
        /*0094*/ 	.byte	0x02, 0x4a
	.zero		1
	.zero		1


	//----- nvinfo : EIATTR_EXIT_INSTR_OFFSETS
	.align		4
        /*0098*/ 	.byte	0x04, 0x1c
        /*009a*/ 	.short	(.L_61 - .L_60)


	//   ....[0]....
.L_60:
        /*009c*/ 	.word	0x00000730


	//   ....[1]....
        /*00a0*/ 	.word	0x00001310


	//----- nvinfo : EIATTR_CRS_STACK_SIZE
	.align		4
.L_61:
        /*00a4*/ 	.byte	0x04, 0x1e
        /*00a6*/ 	.short	(.L_63 - .L_62)
.L_62:
        /*00a8*/ 	.word	0x00000000


	//----- nvinfo : EIATTR_CBANK_PARAM_SIZE
	.align		4
.L_63:
        /*00ac*/ 	.byte	0x03, 0x19
        /*00ae*/ 	.short	0x0028


	//----- nvinfo : EIATTR_PARAM_CBANK
	.align		4
        /*00b0*/ 	.byte	0x04, 0x0a
        /*00b2*/ 	.short	(.L_65 - .L_64)
	.align		4
.L_64:
        /*00b4*/ 	.word	index@(.nv.constant0._Z15averagePoolNCHWPKfPfiiiiii)
        /*00b8*/ 	.short	0x0380
        /*00ba*/ 	.short	0x0028


	//----- nvinfo : EIATTR_SW_WAR
	.align		4
.L_65:
        /*00bc*/ 	.byte	0x04, 0x36
        /*00be*/ 	.short	(.L_67 - .L_66)
.L_66:
        /*00c0*/ 	.word	0x00000008
.L_67:


//--------------------- .nv.callgraph             --------------------------
	.section	.nv.callgraph,"",@"SHT_CUDA_CALLGRAPH"
	.align	4
	.sectionentsize	8
	.align		4
        /*0000*/ 	.word	0x00000000
	.align		4
        /*0004*/ 	.word	0xffffffff
	.align		4
        /*0008*/ 	.word	0x00000000
	.align		4
        /*000c*/ 	.word	0xfffffffe
	.align		4
        /*0010*/ 	.word	0x00000000
	.align		4
        /*0014*/ 	.word	0xfffffffd
	.align		4
        /*0018*/ 	.word	0x00000000
	.align		4
        /*001c*/ 	.word	0xfffffffc


//--------------------- .text._Z17averagePoolSharedPKfPfiiiiii --------------------------
	.section	.text._Z17averagePoolSharedPKfPfiiiiii,"ax",@progbits
	.align	128
        .global         _Z17averagePoolSharedPKfPfiiiiii
        .type           _Z17averagePoolSharedPKfPfiiiiii,@function
        .size           _Z17averagePoolSharedPKfPfiiiiii,(.L_x_55 - _Z17averagePoolSharedPKfPfiiiiii)
        .other          _Z17averagePoolSharedPKfPfiiiiii,@"STO_CUDA_ENTRY STV_DEFAULT"
_Z17averagePoolSharedPKfPfiiiiii:
.text._Z17averagePoolSharedPKfPfiiiiii:
[----:B------:R-:W-:Y:S08]  /*0000*/  LDC R1, c[0x0][0x37c] ;  /* 0x0000df00ff017b82 */ /* 0x000ff00000000800 */
[----:B------:R-:W0:Y:S01]  /*0010*/  LDC R4, c[0x0][0x3a0] ;  /* 0x0000e800ff047b82 */ /* 0x000e220000000800 */
[----:B------:R-:W1:Y:S01]  /*0020*/  LDCU.64 UR8, c[0x0][0x358] ;  /* 0x00006b00ff0877ac */ /* 0x000e620008000a00 */
[----:B------:R-:W-:Y:S06]  /*0030*/  BSSY.RECONVERGENT B0, `(.L_x_0) ;  /* 0x0000042000007945 */ /* 0x000fec0003800200 */
[----:B------:R-:W2:Y:S08]  /*0040*/  LDC R0, c[0x0][0x398] ;  /* 0x0000e600ff007b82 */ /* 0x000eb00000000800 */
[----:B------:R-:W3:Y:S01]  /*0050*/  LDC R3, c[0x0][0x39c] ;  /* 0x0000e700ff037b82 */ /* 0x000ee20000000800 */
[----:B0-----:R-:W-:-:S07]  /*0060*/  IABS R11, R4 ;  /* 0x00000004000b7213 */ /* 0x001fce0000000000 */
[----:B------:R-:W0:Y:S01]  /*0070*/  S2UR UR5, SR_CTAID.X ;  /* 0x00000000000579c3 */ /* 0x000e220000002500 */
[----:B------:R-:W4:Y:S01]  /*0080*/  I2F.RP R2, R11 ;  /* 0x0000000b00027306 */ /* 0x000f220000209400 */
[----:B--2---:R-:W-:Y:S02]  /*0090*/  IADD3 R5, PT, PT, R0, -0x1, R4 ;  /* 0xffffffff00057810 */ /* 0x004fe40007ffe004 */
[----:B---3--:R-:W-:-:S05]  /*00a0*/  IADD3 R9, PT, PT, R4, -0x1, R3 ;  /* 0xffffffff04097810 */ /* 0x008fca0007ffe003 */
[----:B----4-:R-:W2:Y:S01]  /*00b0*/  MUFU.RCP R2, R2 ;  /* 0x0000000200027308 */ /* 0x010ea20000001000 */
[----:B------:R-:W-:Y:S02]  /*00c0*/  IABS R10, R9 ;  /* 0x00000009000a7213 */ /* 0x000fe40000000000 */
[----:B------:R-:W-:-:S04]  /*00d0*/  LOP3.LUT R9, R9, R4, RZ, 0x3c, !PT ;  /* 0x0000000409097212 */ /* 0x000fc800078e3cff */
[----:B------:R-:W-:Y:S01]  /*00e0*/  ISETP.GE.AND P1, PT, R9, RZ, PT ;  /* 0x000000ff0900720c */ /* 0x000fe20003f26270 */
[----:B--2---:R-:W-:Y:S01]  /*00f0*/  VIADD R6, R2, 0xffffffe ;  /* 0x0ffffffe02067836 */ /* 0x004fe20000000000 */
[----:B------:R-:W-:Y:S02]  /*0100*/  IABS R2, R5 ;  /* 0x0000000500027213 */ /* 0x000fe40000000000 */
[----:B------:R-:W-:Y:S01]  /*0110*/  LOP3.LUT R5, R5, R4, RZ, 0x3c, !PT ;  /* 0x0000000405057212 */ /* 0x000fe200078e3cff */
[----:B------:R2:W3:Y:S03]  /*0120*/  F2I.FTZ.U32.TRUNC.NTZ R7, R6 ;  /* 0x0000000600077305 */ /* 0x0004e6000021f000 */
[----:B------:R-:W-:Y:S01]  /*0130*/  ISETP.GE.AND P0, PT, R5, RZ, PT ;  /* 0x000000ff0500720c */ /* 0x000fe20003f06270 */
[----:B--2---:R-:W-:Y:S02]  /*0140*/  IMAD.MOV.U32 R6, RZ, RZ, RZ ;  /* 0x000000ffff067224 */ /* 0x004fe400078e00ff */
[----:B---3--:R-:W-:-:S04]  /*0150*/  IMAD.MOV R8, RZ, RZ, -R7 ;  /* 0x000000ffff087224 */ /* 0x008fc800078e0a07 */
[----:B------:R-:W-:-:S04]  /*0160*/  IMAD R13, R8, R11, RZ ;  /* 0x0000000b080d7224 */ /* 0x000fc800078e02ff */
[----:B------:R-:W-:-:S06]  /*0170*/  IMAD.HI.U32 R7, R7, R13, R6 ;  /* 0x0000000d07077227 */ /* 0x000fcc00078e0006 */
[----:B------:R-:W-:-:S04]  /*0180*/  IMAD.HI.U32 R6, R7, R2, RZ ;  /* 0x0000000207067227 */ /* 0x000fc800078e00ff */
[----:B------:R-:W-:Y:S02]  /*0190*/  IMAD.MOV R8, RZ, RZ, -R6 ;  /* 0x000000ffff087224 */ /* 0x000fe400078e0a06 */
[----:B------:R-:W-:-:S04]  /*01a0*/  IMAD.HI.U32 R7, R7, R10, RZ ;  /* 0x0000000a07077227 */ /* 0x000fc800078e00ff */
[----:B------:R-:W-:Y:S02]  /*01b0*/  IMAD R2, R11, R8, R2 ;  /* 0x000000080b027224 */ /* 0x000fe400078e0202 */
[----:B------:R-:W-:-:S03]  /*01c0*/  IMAD.MOV R12, RZ, RZ, -R7 ;  /* 0x000000ffff0c7224 */ /* 0x000fc600078e0a07 */
[C---:B------:R-:W-:Y:S01]  /*01d0*/  ISETP.GT.U32.AND P4, PT, R11.reuse, R2, PT ;  /* 0x000000020b00720c */ /* 0x040fe20003f84070 */
[----:B------:R-:W-:Y:S02]  /*01e0*/  IMAD R8, R11, R12, R10 ;  /* 0x0000000c0b087224 */ /* 0x000fe400078e020a */
[----:B------:R-:W-:-:S03]  /*01f0*/  IMAD R12, R0, R3, RZ ;  /* 0x00000003000c7224 */ /* 0x000fc600078e02ff */
[----:B------:R-:W-:-:S07]  /*0200*/  ISETP.GT.U32.AND P5, PT, R11, R8, PT ;  /* 0x000000080b00720c */ /* 0x000fce0003fa4070 */
[----:B------:R-:W-:Y:S01]  /*0210*/  @!P4 IMAD.IADD R2, R2, 0x1, -R11 ;  /* 0x000000010202c824 */ /* 0x000fe200078e0a0b */
[----:B------:R-:W-:-:S04]  /*0220*/  @!P4 IADD3 R6, PT, PT, R6, 0x1, RZ ;  /* 0x000000010606c810 */ /* 0x000fc80007ffe0ff */
[----:B------:R-:W-:Y:S01]  /*0230*/  ISETP.GE.U32.AND P2, PT, R2, R11, PT ;  /* 0x0000000b0200720c */ /* 0x000fe20003f46070 */
[----:B------:R-:W-:Y:S01]  /*0240*/  @!P5 IMAD.IADD R8, R8, 0x1, -R11 ;  /* 0x000000010808d824 */ /* 0x000fe200078e0a0b */
[----:B------:R-:W2:Y:S01]  /*0250*/  S2R R2, SR_TID.X ;  /* 0x0000000000027919 */ /* 0x000ea20000002100 */
[----:B------:R-:W-:-:S03]  /*0260*/  @!P5 VIADD R7, R7, 0x1 ;  /* 0x000000010707d836 */ /* 0x000fc60000000000 */
[----:B------:R-:W-:-:S07]  /*0270*/  ISETP.GE.U32.AND P3, PT, R8, R11, PT ;  /* 0x0000000b0800720c */ /* 0x000fce0003f66070 */
[----:B------:R-:W-:Y:S01]  /*0280*/  @P2 VIADD R6, R6, 0x1 ;  /* 0x0000000106062836 */ /* 0x000fe20000000000 */
[----:B------:R-:W-:-:S03]  /*0290*/  ISETP.NE.AND P2, PT, R4, RZ, PT ;  /* 0x000000ff0400720c */ /* 0x000fc60003f45270 */
[----:B------:R-:W-:Y:S02]  /*02a0*/  @!P0 IMAD.MOV R6, RZ, RZ, -R6 ;  /* 0x000000ffff068224 */ /* 0x000fe400078e0a06 */
[----:B------:R-:W-:-:S04]  /*02b0*/  @P3 VIADD R7, R7, 0x1 ;  /* 0x0000000107073836 */ /* 0x000fc80000000000 */
[----:B------:R-:W-:Y:S01]  /*02c0*/  IMAD.MOV.U32 R8, RZ, RZ, R7 ;  /* 0x000000ffff087224 */ /* 0x000fe200078e0007 */
[----:B------:R-:W-:-:S03]  /*02d0*/  LOP3.LUT R7, RZ, R4, RZ, 0x33, !PT ;  /* 0x00000004ff077212 */ /* 0x000fc600078e33ff */
[----:B------:R-:W-:Y:S01]  /*02e0*/  @!P1 IMAD.MOV R8, RZ, RZ, -R8 ;  /* 0x000000ffff089224 */ /* 0x000fe200078e0a08 */
[----:B------:R-:W-:-:S04]  /*02f0*/  SEL R5, R7, R6, !P2 ;  /* 0x0000000607057207 */ /* 0x000fc80005000000 */
[----:B------:R-:W-:Y:S02]  /*0300*/  SEL R14, R7, R8, !P2 ;  /* 0x00000008070e7207 */ /* 0x000fe40005000000 */
[----:B--2---:R-:W-:-:S03]  /*0310*/  ISETP.GE.AND P1, PT, R2, R12, PT ;  /* 0x0000000c0200720c */ /* 0x004fc60003f26270 */
[----:B------:R-:W-:-:S05]  /*0320*/  IMAD R7, R5, R14, RZ ;  /* 0x0000000e05077224 */ /* 0x000fca00078e02ff */
[----:B------:R-:W-:-:S04]  /*0330*/  ISETP.GE.AND P0, PT, R2, R7, PT ;  /* 0x000000070200720c */ /* 0x000fc80003f06270 */
[----:B------:R-:W-:Y:S01]  /*0340*/  ISETP.GT.U32.OR P0, PT, R2, R7, P0 ;  /* 0x000000070200720c */ /* 0x000fe20000704470 */
[----:B01----:R-:W-:-:S12]  /*0350*/  @P1 BRA `(.L_x_1) ;  /* 0x00000000003c1947 */ /* 0x003fd80003800000 */
[----:B------:R-:W0:Y:S01]  /*0360*/  S2R R3, SR_CgaCtaId ;  /* 0x0000000000037919 */ /* 0x000e220000008800 */
[----:B------:R-:W1:Y:S01]  /*0370*/  LDC R6, c[0x0][0x360] ;  /* 0x0000d800ff067b82 */ /* 0x000e620000000800 */
[----:B------:R-:W-:-:S07]  /*0380*/  MOV R0, 0x400 ;  /* 0x0000040000007802 */ /* 0x000fce0000000f00 */
[----:B------:R-:W2:Y:S01]  /*0390*/  LDC.64 R8, c[0x0][0x380] ;  /* 0x0000e000ff087b82 */ /* 0x000ea20000000a00 */
[----:B0-----:R-:W-:Y:S01]  /*03a0*/  LEA R4, R3, R0, 0x18 ;  /* 0x0000000003047211 */ /* 0x001fe200078ec0ff */
[----:B------:R-:W-:Y:S01]  /*03b0*/  IMAD R0, R12, UR5, RZ ;  /* 0x000000050c007c24 */ /* 0x000fe2000f8e02ff */
[----:B------:R-:W-:-:S07]  /*03c0*/  MOV R3, R2 ;  /* 0x0000000200037202 */ /* 0x000fce0000000f00 */
.L_x_2:
[----:B------:R-:W-:-:S04]  /*03d0*/  IMAD.IADD R11, R0, 0x1, R3 ;  /* 0x00000001000b7824 */ /* 0x000fc800078e0203 */
[----:B0-2---:R-:W-:-:S06]  /*03e0*/  IMAD.WIDE.U32 R10, R11, 0x4, R8 ;  /* 0x000000040b0a7825 */ /* 0x005fcc00078e0008 */
[----:B------:R-:W2:Y:S01]  /*03f0*/  LDG.E R10, desc[UR8][R10.64] ;  /* 0x000000080a0a7981 */ /* 0x000ea2000c1e1900 */
[----:B------:R-:W-:Y:S02]  /*0400*/  IMAD R13, R3, 0x4, R4 ;  /* 0x00000004030d7824 */ /* 0x000fe400078e0204 */
[----:B-1----:R-:W-:-:S05]  /*0410*/  IMAD.IADD R3, R6, 0x1, R3 ;  /* 0x0000000106037824 */ /* 0x002fca00078e0203 */
[----:B------:R-:W-:Y:S01]  /*0420*/  ISETP.GE.AND P1, PT, R3, R12, PT ;  /* 0x0000000c0300720c */ /* 0x000fe20003f26270 */
[----:B--2---:R0:W-:-:S12]  /*0430*/  STS [R13], R10 ;  /* 0x0000000a0d007388 */ /* 0x0041d80000000800 */
[----:B------:R-:W-:Y:S05]  /*0440*/  @!P1 BRA `(.L_x_2) ;  /* 0xfffffffc00e09947 */ /* 0x000fea000383ffff */
.L_x_1:
[----:B------:R-:W-:Y:S05]  /*0450*/  BSYNC.RECONVERGENT B0 ;  /* 0x0000000000007941 */ /* 0x000fea0003800200 */
.L_x_0:
[----:B------:R-:W-:Y:S06]  /*0460*/  BAR.SYNC.DEFER_BLOCKING 0x0 ;  /* 0x0000000000007b1d */ /* 0x000fec0000010000 */
[----:B------:R-:W-:Y:S05]  /*0470*/  @P0 EXIT ;  /* 0x000000000000094d */ /* 0x000fea0003800000 */
[----:B------:R-:W1:Y:S01]  /*0480*/  LDCU UR4, c[0x0][0x3a4] ;  /* 0x00007480ff0477ac */ /* 0x000e620008000800 */
[----:B------:R-:W-:Y:S01]  /*0490*/  IMAD R9, R5, UR5, RZ ;  /* 0x0000000505097c24 */ /* 0x000fe2000f8e02ff */
[----:B------:R-:W2:Y:S03]  /*04a0*/  LDCU UR6, c[0x0][0x360] ;  /* 0x00006c00ff0677ac */ /* 0x000ea60008000800 */
[----:B------:R-:W-:Y:S01]  /*04b0*/  IMAD R9, R14, R9, RZ ;  /* 0x000000090e097224 */ /* 0x000fe200078e02ff */
[----:B-1----:R-:W-:-:S06]  /*04c0*/  UIMAD UR4, UR4, UR4, URZ ;  /* 0x00000004040472a4 */ /* 0x002fcc000f8e02ff */
[----:B--2---:R-:W-:-:S07]  /*04d0*/  I2FP.F32.U32 R4, UR4 ;  /* 0x0000000400047c45 */ /* 0x004fce0008201000 */
.L_x_11:
[-C--:B-1----:R-:W-:Y:S01]  /*04e0*/  IABS R3, R5.reuse ;  /* 0x0000000500037213 */ /* 0x082fe20000000000 */
[----:B------:R-:W1:Y:S01]  /*04f0*/  LDC.64 R14, c[0x0][0x3a0] ;  /* 0x0000e800ff0e7b82 */ /* 0x000e620000000a00 */
[----:B------:R-:W-:Y:S01]  /*0500*/  IABS R8, R2 ;  /* 0x0000000200087213 */ /* 0x000fe20000000000 */
[----:B------:R-:W2:Y:S01]  /*0510*/  LDCU UR4, c[0x0][0x39c] ;  /* 0x00007380ff0477ac */ /* 0x000ea20008000800 */
[----:B------:R-:W3:Y:S01]  /*0520*/  I2F.RP R0, R3 ;  /* 0x0000000300007306 */ /* 0x000ee20000209400 */
[----:B------:R-:W-:Y:S01]  /*0530*/  IABS R12, R5 ;  /* 0x00000005000c7213 */ /* 0x000fe20000000000 */
[----:B------:R-:W-:Y:S06]  /*0540*/  BSSY.RECONVERGENT B0, `(.L_x_3) ;  /* 0x000003d000007945 */ /* 0x000fec0003800200 */
[----:B---3--:R-:W0:Y:S02]  /*0550*/  MUFU.RCP R0, R0 ;  /* 0x0000000000007308 */ /* 0x008e240000001000 */
[----:B0-----:R-:W-:-:S02]  /*0560*/  VIADD R10, R0, 0xffffffe ;  /* 0x0ffffffe000a7836 */ /* 0x001fc40000000000 */
[----:B------:R-:W-:-:S04]  /*0570*/  IMAD.MOV R0, RZ, RZ, -R12 ;  /* 0x000000ffff007224 */ /* 0x000fc800078e0a0c */
[----:B------:R0:W3:Y:S02]  /*0580*/  F2I.FTZ.U32.TRUNC.NTZ R11, R10 ;  /* 0x0000000a000b7305 */ /* 0x0000e4000021f000 */
[----:B0-----:R-:W-:Y:S02]  /*0590*/  HFMA2 R10, -RZ, RZ, 0, 0 ;  /* 0x00000000ff0a7431 */ /* 0x001fe400000001ff */
[----:B---3--:R-:W-:-:S04]  /*05a0*/  IMAD.MOV R6, RZ, RZ, -R11 ;  /* 0x000000ffff067224 */ /* 0x008fc800078e0a0b */
[----:B------:R-:W-:Y:S02]  /*05b0*/  IMAD R13, R6, R3, RZ ;  /* 0x00000003060d7224 */ /* 0x000fe400078e02ff */
[----:B------:R-:W-:Y:S02]  /*05c0*/  IMAD.MOV.U32 R6, RZ, RZ, R8 ;  /* 0x000000ffff067224 */ /* 0x000fe400078e0008 */
[----:B------:R-:W-:-:S06]  /*05d0*/  IMAD.HI.U32 R11, R11, R13, R10 ;  /* 0x0000000d0b0b7227 */ /* 0x000fcc00078e000a */
[----:B------:R-:W-:-:S04]  /*05e0*/  IMAD.HI.U32 R11, R11, R6, RZ ;  /* 0x000000060b0b7227 */ /* 0x000fc800078e00ff */
[----:B------:R-:W-:-:S05]  /*05f0*/  IMAD R0, R11, R0, R6 ;  /* 0x000000000b007224 */ /* 0x000fca00078e0206 */
[----:B------:R-:W-:-:S13]  /*0600*/  ISETP.GT.U32.AND P1, PT, R3, R0, PT ;  /* 0x000000000300720c */ /* 0x000fda0003f24070 */
[----:B------:R-:W-:Y:S02]  /*0610*/  @!P1 IMAD.IADD R0, R0, 0x1, -R3 ;  /* 0x0000000100009824 */ /* 0x000fe400078e0a03 */
[----:B------:R-:W-:Y:S01]  /*0620*/  @!P1 VIADD R11, R11, 0x1 ;  /* 0x000000010b0b9836 */ /* 0x000fe20000000000 */
[----:B------:R-:W-:Y:S02]  /*0630*/  ISETP.NE.AND P1, PT, R5, RZ, PT ;  /* 0x000000ff0500720c */ /* 0x000fe40003f25270 */
[----:B------:R-:W-:Y:S02]  /*0640*/  ISETP.GE.U32.AND P0, PT, R0, R3, PT ;  /* 0x000000030000720c */ /* 0x000fe40003f06070 */
[----:B------:R-:W-:-:S04]  /*0650*/  LOP3.LUT R0, R2, R5, RZ, 0x3c, !PT ;  /* 0x0000000502007212 */ /* 0x000fc800078e3cff */
[----:B------:R-:W-:-:S07]  /*0660*/  ISETP.GE.AND P2, PT, R0, RZ, PT ;  /* 0x000000ff0000720c */ /* 0x000fce0003f46270 */
[----:B------:R-:W-:-:S06]  /*0670*/  @P0 VIADD R11, R11, 0x1 ;  /* 0x000000010b0b0836 */ /* 0x000fcc0000000000 */
[----:B------:R-:W-:Y:S01]  /*0680*/  @!P2 IMAD.MOV R11, RZ, RZ, -R11 ;  /* 0x000000ffff0ba224 */ /* 0x000fe200078e0a0b */
[----:B------:R-:W-:-:S05]  /*0690*/  @!P1 LOP3.LUT R11, RZ, R5, RZ, 0x33, !PT ;  /* 0x00000005ff0b9212 */ /* 0x000fca00078e33ff */
[----:B-1----:R-:W-:Y:S02]  /*06a0*/  IMAD R13, R11, R14, RZ ;  /* 0x0000000e0b0d7224 */ /* 0x002fe400078e02ff */
[----:B------:R-:W-:Y:S01]  /*06b0*/  IMAD.MOV R3, RZ, RZ, -R11 ;  /* 0x000000ffff037224 */ /* 0x000fe200078e0a0b */
[----:B------:R-:W-:Y:S02]  /*06c0*/  MOV R11, RZ ;  /* 0x000000ff000b7202 */ /* 0x000fe40000000f00 */
[----:B--2---:R-:W-:Y:S01]  /*06d0*/  ISETP.GE.AND P0, PT, R13, UR4, PT ;  /* 0x000000040d007c0c */ /* 0x004fe2000bf06270 */
[----:B------:R-:W-:-:S03]  /*06e0*/  IMAD R3, R5, R3, R2 ;  /* 0x0000000305037224 */ /* 0x000fc600078e0202 */
[----:B------:R-:W-:Y:S01]  /*06f0*/  ISETP.LT.OR P0, PT, R15, 0x1, P0 ;  /* 0x000000010f00780c */ /* 0x000fe20000701670 */
[----:B------:R-:W-:-:S12]  /*0700*/  IMAD R12, R3, R14, RZ ;  /* 0x0000000e030c7224 */ /* 0x000fd800078e02ff */
[----:B------:R-:W-:Y:S05]  /*0710*/  @P0 BRA `(.L_x_4) ;  /* 0x00000000007c0947 */ /* 0x000fea0003800000 */
[----:B------:R-:W-:Y:S02]  /*0720*/  IMAD.MOV.U32 R11, RZ, RZ, RZ ;  /* 0x000000ffff0b7224 */ /* 0x000fe400078e00ff */
[----:B------:R-:W-:-:S07]  /*0730*/  IMAD.MOV.U32 R0, RZ, RZ, RZ ;  /* 0x000000ffff007224 */ /* 0x000fce00078e00ff */
.L_x_8:
[----:B------:R-:W0:Y:S01]  /*0740*/  LDC R17, c[0x0][0x398] ;  /* 0x0000e600ff117b82 */ /* 0x000e220000000800 */
[----:B------:R-:W-:Y:S01]  /*0750*/  BSSY.RECONVERGENT B1, `(.L_x_5) ;  /* 0x0000014000017945 */ /* 0x000fe20003800200 */
[----:B------:R-:W-:Y:S01]  /*0760*/  IMAD.IADD R15, R13, 0x1, R0 ;  /* 0x000000010d0f7824 */ /* 0x000fe200078e0200 */
[----:B0-----:R-:W-:-:S13]  /*0770*/  ISETP.GE.AND P0, PT, R12, R17, PT ;  /* 0x000000110c00720c */ /* 0x001fda0003f06270 */
[----:B------:R-:W-:Y:S05]  /*0780*/  @P0 BRA `(.L_x_6) ;  /* 0x0000000000400947 */ /* 0x000fea0003800000 */
[----:B------:R-:W0:Y:S01]  /*0790*/  S2UR UR5, SR_CgaCtaId ;  /* 0x00000000000579c3 */ /* 0x000e220000008800 */
[----:B------:R-:W-:Y:S01]  /*07a0*/  UMOV UR4, 0x400 ;  /* 0x0000040000047882 */ /* 0x000fe20000000000 */
[--C-:B------:R-:W-:Y:S02]  /*07b0*/  IMAD R3, R15, R17, R12.reuse ;  /* 0x000000110f037224 */ /* 0x100fe400078e020c */
[----:B------:R-:W-:Y:S02]  /*07c0*/  IMAD.MOV.U32 R6, RZ, RZ, RZ ;  /* 0x000000ffff067224 */ /* 0x000fe400078e00ff */
[----:B------:R-:W-:Y:S02]  /*07d0*/  IMAD.MOV.U32 R8, RZ, RZ, R12 ;  /* 0x000000ffff087224 */ /* 0x000fe400078e000c */
[----:B------:R-:W1:Y:S01]  /*07e0*/  LDC R19, c[0x0][0x3a4] ;  /* 0x0000e900ff137b82 */ /* 0x000e620000000800 */
[----:B0-----:R-:W-:-:S06]  /*07f0*/  ULEA UR4, UR5, UR4, 0x18 ;  /* 0x0000000405047291 */ /* 0x001fcc000f8ec0ff */
[----:B------:R-:W-:-:S07]  /*0800*/  LEA R3, R3, UR4, 0x2 ;  /* 0x0000000403037c11 */ /* 0x000fce000f8e10ff */
.L_x_7:
[----:B------:R0:W2:Y:S01]  /*0810*/  LDS R10, [R3] ;  /* 0x00000000030a7984 */ /* 0x0000a20000000800 */
[----:B------:R-:W-:Y:S01]  /*0820*/  VIADD R6, R6, 0x1 ;  /* 0x0000000106067836 */ /* 0x000fe20000000000 */
[----:B------:R-:W-:-:S04]  /*0830*/  IADD3 R8, PT, PT, R8, 0x1, RZ ;  /* 0x0000000108087810 */ /* 0x000fc80007ffe0ff */
[----:B-1----:R-:W-:Y:S02]  /*0840*/  ISETP.GE.AND P0, PT, R6, R19, PT ;  /* 0x000000130600720c */ /* 0x002fe40003f06270 */
[----:B------:R-:W-:Y:S01]  /*0850*/  ISETP.LT.AND P1, PT, R8, R17, PT ;  /* 0x000000110800720c */ /* 0x000fe20003f21270 */
[----:B0-----:R-:W-:Y:S02]  /*0860*/  VIADD R3, R3, 0x4 ;  /* 0x0000000403037836 */ /* 0x001fe40000000000 */
[----:B--2---:R-:W-:-:S10]  /*0870*/  FADD R11, R10, R11 ;  /* 0x0000000b0a0b7221 */ /* 0x004fd40000000000 */
[----:B------:R-:W-:Y:S05]  /*0880*/  @!P0 BRA P1, `(.L_x_7) ;  /* 0xfffffffc00e08947 */ /* 0x000fea000083ffff */
.L_x_6:
[----:B------:R-:W-:Y:S05]  /*0890*/  BSYNC.RECONVERGENT B1 ;  /* 0x0000000000017941 */ /* 0x000fea0003800200 */
.L_x_5:
[----:B------:R-:W0:Y:S01]  /*08a0*/  LDCU UR5, c[0x0][0x39c] ;  /* 0x00007380ff0577ac */ /* 0x000e220008000800 */
[----:B------:R-:W-:Y:S02]  /*08b0*/  VIADD R3, R15, 0x1 ;  /* 0x000000010f037836 */ /* 0x000fe40000000000 */
[----:B------:R-:W-:Y:S01]  /*08c0*/  VIADD R0, R0, 0x1 ;  /* 0x0000000100007836 */ /* 0x000fe20000000000 */
[----:B------:R-:W1:Y:S02]  /*08d0*/  LDCU UR4, c[0x0][0x3a4] ;  /* 0x00007480ff0477ac */ /* 0x000e640008000800 */
[----:B0-----:R-:W-:Y:S02]  /*08e0*/  ISETP.LT.AND P1, PT, R3, UR5, PT ;  /* 0x0000000503007c0c */ /* 0x001fe4000bf21270 */
[----:B-1----:R-:W-:-:S13]  /*08f0*/  ISETP.GE.AND P0, PT, R0, UR4, PT ;  /* 0x0000000400007c0c */ /* 0x002fda000bf06270 */
[----:B------:R-:W-:Y:S05]  /*0900*/  @!P0 BRA P1, `(.L_x_8) ;  /* 0xfffffffc008c8947 */ /* 0x000fea000083ffff */
.L_x_4:
[----:B------:R-:W-:Y:S05]  /*0910*/  BSYNC.RECONVERGENT B0 ;  /* 0x0000000000007941 */ /* 0x000fea0003800200 */
.L_x_3:
[----:B------:R-:W0:Y:S01]  /*0920*/  MUFU.RCP R3, R4 ;  /* 0x0000000400037308 */ /* 0x000e220000001000 */
[----:B------:R-:W-:Y:S07]  /*0930*/  BSSY.RECONVERGENT B0, `(.L_x_9) ;  /* 0x000000c000007945 */ /* 0x000fee0003800200 */
[----:B------:R-:W1:Y:S01]  /*0940*/  FCHK P0, R11, R4 ;  /* 0x000000040b007302 */ /* 0x000e620000000000 */
[----:B0-----:R-:W-:-:S04]  /*0950*/  FFMA R0, -R4, R3, 1 ;  /* 0x3f80000004007423 */ /* 0x001fc80000000103 */
[----:B------:R-:W-:-:S04]  /*0960*/  FFMA R0, R3, R0, R3 ;  /* 0x0000000003007223 */ /* 0x000fc80000000003 */
[----:B------:R-:W-:-:S04]  /*0970*/  FFMA R3, R0, R11, RZ ;  /* 0x0000000b00037223 */ /* 0x000fc800000000ff */
[----:B------:R-:W-:-:S04]  /*0980*/  FFMA R6, -R4, R3, R11 ;  /* 0x0000000304067223 */ /* 0x000fc8000000010b */
[----:B------:R-:W-:Y:S01]  /*0990*/  FFMA R3, R0, R6, R3 ;  /* 0x0000000600037223 */ /* 0x000fe20000000003 */
[----:B-1----:R-:W-:Y:S06]  /*09a0*/  @!P0 BRA `(.L_x_10) ;  /* 0x0000000000108947 */ /* 0x002fec0003800000 */
[----:B------:R-:W-:Y:S01]  /*09b0*/  IMAD.MOV.U32 R3, RZ, RZ, R11 ;  /* 0x000000ffff037224 */ /* 0x000fe200078e000b */
[----:B------:R-:W-:-:S07]  /*09c0*/  MOV R6, 0x9e0 ;  /* 0x000009e000067802 */ /* 0x000fce0000000f00 */
[----:B------:R-:W-:Y:S05]  /*09d0*/  CALL.REL.NOINC `($__internal_0_$__cuda_sm3x_div_rn_noftz_f32_slowpath) ;  /* 0x0000000000287944 */ /* 0x000fea0003c00000 */
[----:B------:R-:W-:-:S07]  /*09e0*/  IMAD.MOV.U32 R3, RZ, RZ, R0 ;  /* 0x000000ffff037224 */ /* 0x000fce00078e0000 */
.L_x_10:
[----:B------:R-:W-:Y:S05]  /*09f0*/  BSYNC.RECONVERGENT B0 ;  /* 0x0000000000007941 */ /* 0x000fea0003800200 */
.L_x_9:
[----:B------:R-:W0:Y:S01]  /*0a00*/  LDC.64 R10, c[0x0][0x388] ;  /* 0x0000e200ff0a7b82 */ /* 0x000e220000000a00 */
[----:B------:R-:W-:Y:S01]  /*0a10*/  IMAD.IADD R13, R9, 0x1, R2 ;  /* 0x00000001090d7824 */ /* 0x000fe200078e0202 */
[----:B------:R-:W-:-:S04]  /*0a20*/  IADD3 R2, PT, PT, R2, UR6, RZ ;  /* 0x0000000602027c10 */ /* 0x000fc8000fffe0ff */
[----:B------:R-:W-:Y:S01]  /*0a30*/  ISETP.GE.AND P0, PT, R2, R7, PT ;  /* 0x000000070200720c */ /* 0x000fe20003f06270 */
[----:B0-----:R-:W-:-:S05]  /*0a40*/  IMAD.WIDE R10, R13, 0x4, R10 ;  /* 0x000000040d0a7825 */ /* 0x001fca00078e020a */
[----:B------:R1:W-:Y:S07]  /*0a50*/  STG.E desc[UR8][R10.64], R3 ;  /* 0x000000030a007986 */ /* 0x0003ee000c101908 */
[----:B------:R-:W-:Y:S05]  /*0a60*/  @!P0 BRA `(.L_x_11) ;  /* 0xfffffff8009c8947 */ /* 0x000fea000383ffff */
[----:B------:R-:W-:Y:S05]  /*0a70*/  EXIT ;  /* 0x000000000000794d */ /* 0x000fea0003800000 */
        .weak           $__internal_0_$__cuda_sm3x_div_rn_noftz_f32_slowpath
        .type           $__internal_0_$__cuda_sm3x_div_rn_noftz_f32_slowpath,@function
        .size           $__internal_0_$__cuda_sm3x_div_rn_noftz_f32_slowpath,(.L_x_55 - $__internal_0_$__cuda_sm3x_div_rn_noftz_f32_slowpath)
$__internal_0_$__cuda_sm3x_div_rn_noftz_f32_slowpath:
[--C-:B------:R-:W-:Y:S01]  /*0a80*/  SHF.R.U32.HI R8, RZ, 0x17, R4.reuse ;  /* 0x00000017ff087819 */ /* 0x100fe20000011604 */
[----:B------:R-:W-:Y:S01]  /*0a90*/  BSSY.RECONVERGENT B1, `(.L_x_12) ;  /* 0x0000064000017945 */ /* 0x000fe20003800200 */
[----:B------:R-:W-:Y:S01]  /*0aa0*/  SHF.R.U32.HI R0, RZ, 0x17, R3 ;  /* 0x00000017ff007819 */ /* 0x000fe20000011603 */
[----:B------:R-:W-:Y:S01]  /*0ab0*/  IMAD.MOV.U32 R12, RZ, RZ, R4 ;  /* 0x000000ffff0c7224 */ /* 0x000fe200078e0004 */
[----:B------:R-:W-:Y:S02]  /*0ac0*/  LOP3.LUT R10, R8, 0xff, RZ, 0xc0, !PT ;  /* 0x000000ff080a7812 */ /* 0x000fe400078ec0ff */
[----:B------:R-:W-:-:S03]  /*0ad0*/  LOP3.LUT R14, R0, 0xff, RZ, 0xc0, !PT ;  /* 0x000000ff000e7812 */ /* 0x000fc600078ec0ff */
[----:B------:R-:W-:Y:S02]  /*0ae0*/  VIADD R11, R10, 0xffffffff ;  /* 0xffffffff0a0b7836 */ /* 0x000fe40000000000 */
[----:B------:R-:W-:-:S03]  /*0af0*/  VIADD R13, R14, 0xffffffff ;  /* 0xffffffff0e0d7836 */ /* 0x000fc60000000000 */
[----:B------:R-:W-:-:S04]  /*0b00*/  ISETP.GT.U32.AND P0, PT, R11, 0xfd, PT ;  /* 0x000000fd0b00780c */ /* 0x000fc80003f04070 */
[----:B------:R-:W-:-:S13]  /*0b10*/  ISETP.GT.U32.OR P0, PT, R13, 0xfd, P0 ;  /* 0x000000fd0d00780c */ /* 0x000fda0000704470 */
[----:B------:R-:W-:Y:S01]  /*0b20*/  @!P0 IMAD.MOV.U32 R8, RZ, RZ, RZ ;  /* 0x000000ffff088224 */ /* 0x000fe200078e00ff */
[----:B------:R-:W-:Y:S06]  /*0b30*/  @!P0 BRA `(.L_x_13) ;  /* 0x0000000000608947 */ /* 0x000fec0003800000 */
[----:B------:R-:W-:Y:S01]  /*0b40*/  FSETP.GTU.FTZ.AND P0, PT, |R3|, +INF , PT ;  /* 0x7f8000000300780b */ /* 0x000fe20003f1c200 */
[----:B------:R-:W-:Y:S01]  /*0b50*/  IMAD.MOV.U32 R0, RZ, RZ, R4 ;  /* 0x000000ffff007224 */ /* 0x000fe200078e0004 */
[----:B------:R-:W-:-:S04]  /*0b60*/  FSETP.GTU.FTZ.AND P1, PT, |R4|, +INF , PT ;  /* 0x7f8000000400780b */ /* 0x000fc80003f3c200 */
[----:B------:R-:W-:-:S13]  /*0b70*/  PLOP3.LUT P0, PT, P0, P1, PT, 0xf8, 0x8f ;  /* 0x00000000008f781c */ /* 0x000fda0000703f70 */
[----:B------:R-:W-:Y:S05]  /*0b80*/  @P0 BRA `(.L_x_14) ;  /* 0x00000004004c0947 */ /* 0x000fea0003800000 */
[----:B------:R-:W-:-:S13]  /*0b90*/  LOP3.LUT P0, RZ, R12, 0x7fffffff, R3, 0xc8, !PT ;  /* 0x7fffffff0cff7812 */ /* 0x000fda000780c803 */
[----:B------:R-:W-:Y:S05]  /*0ba0*/  @!P0 BRA `(.L_x_15) ;  /* 0x00000004003c8947 */ /* 0x000fea0003800000 */
[C---:B------:R-:W-:Y:S02]  /*0bb0*/  FSETP.NEU.FTZ.AND P1, PT, |R3|.reuse, +INF , PT ;  /* 0x7f8000000300780b */ /* 0x040fe40003f3d200 */
[----:B------:R-:W-:Y:S02]  /*0bc0*/  FSETP.NEU.FTZ.AND P0, PT, |R0|, +INF , PT ;  /* 0x7f8000000000780b */ /* 0x000fe40003f1d200 */
[----:B------:R-:W-:-:S11]  /*0bd0*/  FSETP.NEU.FTZ.AND P2, PT, |R3|, +INF , PT ;  /* 0x7f8000000300780b */ /* 0x000fd60003f5d200 */
[----:B------:R-:W-:Y:S05]  /*0be0*/  @!P0 BRA !P1, `(.L_x_15) ;  /* 0x00000004002c8947 */ /* 0x000fea0004800000 */
[----:B------:R-:W-:-:S04]  /*0bf0*/  LOP3.LUT P1, RZ, R3, 0x7fffffff, RZ, 0xc0, !PT ;  /* 0x7fffffff03ff7812 */ /* 0x000fc8000782c0ff */
[----:B------:R-:W-:-:S13]  /*0c00*/  PLOP3.LUT P0, PT, P0, P1, PT, 0x2f, 0xf2 ;  /* 0x0000000000f2781c */ /* 0x000fda0000702577 */
[----:B------:R-:W-:Y:S05]  /*0c10*/  @P0 BRA `(.L_x_16) ;  /* 0x0000000400180947 */ /* 0x000fea0003800000 */
[----:B------:R-:W-:-:S04]  /*0c20*/  LOP3.LUT P0, RZ, R12, 0x7fffffff, RZ, 0xc0, !PT ;  /* 0x7fffffff0cff7812 */ /* 0x000fc8000780c0ff */
[----:B------:R-:W-:-:S13]  /*0c30*/  PLOP3.LUT P0, PT, P2, P0, PT, 0x2f, 0xf2 ;  /* 0x0000000000f2781c */ /* 0x000fda0001700577 */
[----:B------:R-:W-:Y:S05]  /*0c40*/  @P0 BRA `(.L_x_17) ;  /* 0x0000000400000947 */ /* 0x000fea0003800000 */
[----:B------:R-:W-:Y:S02]  /*0c50*/  ISETP.GE.AND P0, PT, R13, RZ, PT ;  /* 0x000000ff0d00720c */ /* 0x000fe40003f06270 */
[----:B------:R-:W-:-:S11]  /*0c60*/  ISETP.GE.AND P1, PT, R11, RZ, PT ;  /* 0x000000ff0b00720c */ /* 0x000fd60003f26270 */
[----:B------:R-:W-:Y:S01]  /*0c70*/  @P0 IMAD.MOV.U32 R8, RZ, RZ, RZ ;  /* 0x000000ffff080224 */ /* 0x000fe200078e00ff */
[----:B------:R-:W-:Y:S01]  /*0c80*/  @!P0 MOV R8, 0xffffffc0 ;  /* 0xffffffc000088802 */ /* 0x000fe20000000f00 */
[----:B------:R-:W-:Y:S01]  /*0c90*/  @!P0 FFMA R3, R3, 1.84467440737095516160e+19, RZ ;  /* 0x5f80000003038823 */ /* 0x000fe200000000ff */
[----:B------:R-:W-:-:S03]  /*0ca0*/  @!P1 FFMA R12, R0, 1.84467440737095516160e+19, RZ ;  /* 0x5f800000000c9823 */ /* 0x000fc600000000ff */
[----:B------:R-:W-:-:S07]  /*0cb0*/  @!P1 VIADD R8, R8, 0x40 ;  /* 0x0000004008089836 */ /* 0x000fce0000000000 */
.L_x_13:
[----:B------:R-:W-:Y:S01]  /*0cc0*/  LEA R11, R10, 0xc0800000, 0x17 ;  /* 0xc08000000a0b7811 */ /* 0x000fe200078eb8ff */
[----:B------:R-:W-:Y:S04]  /*0cd0*/  BSSY.RECONVERGENT B2, `(.L_x_18) ;  /* 0x0000036000027945 */ /* 0x000fe80003800200 */
[----:B------:R-:W-:Y:S02]  /*0ce0*/  IMAD.IADD R12, R12, 0x1, -R11 ;  /* 0x000000010c0c7824 */ /* 0x000fe400078e0a0b */
[----:B------:R-:W-:Y:S02]  /*0cf0*/  VIADD R11, R14, 0xffffff81 ;  /* 0xffffff810e0b7836 */ /* 0x000fe40000000000 */
[----:B------:R-:W0:Y:S01]  /*0d00*/  MUFU.RCP R13, R12 ;  /* 0x0000000c000d7308 */ /* 0x000e220000001000 */
[----:B------:R-:W-:Y:S01]  /*0d10*/  FADD.FTZ R15, -R12, -RZ ;  /* 0x800000ff0c0f7221 */ /* 0x000fe20000010100 */
[C---:B------:R-:W-:Y:S01]  /*0d20*/  IMAD R0, R11.reuse, -0x800000, R3 ;  /* 0xff8000000b007824 */ /* 0x040fe200078e0203 */
[----:B------:R-:W-:-:S05]  /*0d30*/  IADD3 R11, PT, PT, R11, 0x7f, -R10 ;  /* 0x0000007f0b0b7810 */ /* 0x000fca0007ffe80a */
[----:B------:R-:W-:Y:S02]  /*0d40*/  IMAD.IADD R11, R11, 0x1, R8 ;  /* 0x000000010b0b7824 */ /* 0x000fe400078e0208 */
[----:B0-----:R-:W-:-:S04]  /*0d50*/  FFMA R14, R13, R15, 1 ;  /* 0x3f8000000d0e7423 */ /* 0x001fc8000000000f */
[----:B------:R-:W-:-:S04]  /*0d60*/  FFMA R16, R13, R14, R13 ;  /* 0x0000000e0d107223 */ /* 0x000fc8000000000d */
[----:B------:R-:W-:-:S04]  /*0d70*/  FFMA R3, R0, R16, RZ ;  /* 0x0000001000037223 */ /* 0x000fc800000000ff */
[----:B------:R-:W-:-:S04]  /*0d80*/  FFMA R14, R15, R3, R0 ;  /* 0x000000030f0e7223 */ /* 0x000fc80000000000 */
[----:B------:R-:W-:-:S04]  /*0d90*/  FFMA R13, R16, R14, R3 ;  /* 0x0000000e100d7223 */ /* 0x000fc80000000003 */
[----:B------:R-:W-:-:S04]  /*0da0*/  FFMA R14, R15, R13, R0 ;  /* 0x0000000d0f0e7223 */ /* 0x000fc80000000000 */
[----:B------:R-:W-:-:S05]  /*0db0*/  FFMA R0, R16, R14, R13 ;  /* 0x0000000e10007223 */ /* 0x000fca000000000d */
[----:B------:R-:W-:-:S04]  /*0dc0*/  SHF.R.U32.HI R3, RZ, 0x17, R0 ;  /* 0x00000017ff037819 */ /* 0x000fc80000011600 */
[----:B------:R-:W-:-:S05]  /*0dd0*/  LOP3.LUT R3, R3, 0xff, RZ, 0xc0, !PT ;  /* 0x000000ff03037812 */ /* 0x000fca00078ec0ff */
[----:B------:R-:W-:-:S04]  /*0de0*/  IMAD.IADD R12, R3, 0x1, R11 ;  /* 0x00000001030c7824 */ /* 0x000fc800078e020b */
[----:B------:R-:W-:-:S05]  /*0df0*/  VIADD R3, R12, 0xffffffff ;  /* 0xffffffff0c037836 */ /* 0x000fca0000000000 */
[----:B------:R-:W-:-:S13]  /*0e00*/  ISETP.GE.U32.AND P0, PT, R3, 0xfe, PT ;  /* 0x000000fe0300780c */ /* 0x000fda0003f06070 */
[----:B------:R-:W-:Y:S05]  /*0e10*/  @!P0 BRA `(.L_x_19) ;  /* 0x0000000000808947 */ /* 0x000fea0003800000 */
[----:B------:R-:W-:-:S13]  /*0e20*/  ISETP.GT.AND P0, PT, R12, 0xfe, PT ;  /* 0x000000fe0c00780c */ /* 0x000fda0003f04270 */
[----:B------:R-:W-:Y:S05]  /*0e30*/  @P0 BRA `(.L_x_20) ;  /* 0x00000000006c0947 */ /* 0x000fea0003800000 */
[----:B------:R-:W-:-:S13]  /*0e40*/  ISETP.GE.AND P0, PT, R12, 0x1, PT ;  /* 0x000000010c00780c */ /* 0x000fda0003f06270 */
[----:B------:R-:W-:Y:S05]  /*0e50*/  @P0 BRA `(.L_x_21) ;  /* 0x0000000000740947 */ /* 0x000fea0003800000 */
[----:B------:R-:W-:Y:S02]  /*0e60*/  ISETP.GE.AND P0, PT, R12, -0x18, PT ;  /* 0xffffffe80c00780c */ /* 0x000fe40003f06270 */
[----:B------:R-:W-:-:S11]  /*0e70*/  LOP3.LUT R0, R0, 0x80000000, RZ, 0xc0, !PT ;  /* 0x8000000000007812 */ /* 0x000fd600078ec0ff */
[----:B------:R-:W-:Y:S05]  /*0e80*/  @!P0 BRA `(.L_x_21) ;  /* 0x0000000000688947 */ /* 0x000fea0003800000 */
[-CC-:B------:R-:W-:Y:S01]  /*0e90*/  FFMA.RZ R3, R16, R14.reuse, R13.reuse ;  /* 0x0000000e10037223 */ /* 0x180fe2000000c00d */
[----:B------:R-:W-:Y:S01]  /*0ea0*/  IADD3 R11, PT, PT, R12, 0x20, RZ ;  /* 0x000000200c0b7810 */ /* 0x000fe20007ffe0ff */
[-CC-:B------:R-:W-:Y:S01]  /*0eb0*/  FFMA.RM R8, R16, R14.reuse, R13.reuse ;  /* 0x0000000e10087223 */ /* 0x180fe2000000400d */
[----:B------:R-:W-:Y:S02]  /*0ec0*/  ISETP.NE.AND P2, PT, R12, RZ, PT ;  /* 0x000000ff0c00720c */ /* 0x000fe40003f45270 */
[----:B------:R-:W-:Y:S01]  /*0ed0*/  LOP3.LUT R10, R3, 0x7fffff, RZ, 0xc0, !PT ;  /* 0x007fffff030a7812 */ /* 0x000fe200078ec0ff */
[----:B------:R-:W-:Y:S01]  /*0ee0*/  FFMA.RP R3, R16, R14, R13 ;  /* 0x0000000e10037223 */ /* 0x000fe2000000800d */
[----:B------:R-:W-:Y:S01]  /*0ef0*/  ISETP.NE.AND P1, PT, R12, RZ, PT ;  /* 0x000000ff0c00720c */ /* 0x000fe20003f25270 */
[----:B------:R-:W-:Y:S01]  /*0f00*/  IMAD.MOV R12, RZ, RZ, -R12 ;  /* 0x000000ffff0c7224 */ /* 0x000fe200078e0a0c */
[----:B------:R-:W-:Y:S02]  /*0f10*/  LOP3.LUT R10, R10, 0x800000, RZ, 0xfc, !PT ;  /* 0x008000000a0a7812 */ /* 0x000fe400078efcff */
[----:B------:R-:W-:-:S02]  /*0f20*/  FSETP.NEU.FTZ.AND P0, PT, R3, R8, PT ;  /* 0x000000080300720b */ /* 0x000fc40003f1d000 */
[----:B------:R-:W-:Y:S02]  /*0f30*/  SHF.L.U32 R11, R10, R11, RZ ;  /* 0x0000000b0a0b7219 */ /* 0x000fe400000006ff */
[----:B------:R-:W-:Y:S02]  /*0f40*/  SEL R3, R12, RZ, P2 ;  /* 0x000000ff0c037207 */ /* 0x000fe40001000000 */
[----:B------:R-:W-:Y:S02]  /*0f50*/  ISETP.NE.AND P1, PT, R11, RZ, P1 ;  /* 0x000000ff0b00720c */ /* 0x000fe40000f25270 */
[----:B------:R-:W-:Y:S02]  /*0f60*/  SHF.R.U32.HI R3, RZ, R3, R10 ;  /* 0x00000003ff037219 */ /* 0x000fe4000001160a */
[----:B------:R-:W-:Y:S02]  /*0f70*/  PLOP3.LUT P0, PT, P0, P1, PT, 0xf8, 0x8f ;  /* 0x00000000008f781c */ /* 0x000fe40000703f70 */
[----:B------:R-:W-:-:S02]  /*0f80*/  SHF.R.U32.HI R11, RZ, 0x1, R3 ;  /* 0x00000001ff0b7819 */ /* 0x000fc40000011603 */
[----:B------:R-:W-:-:S04]  /*0f90*/  SEL R8, RZ, 0x1, !P0 ;  /* 0x00000001ff087807 */ /* 0x000fc80004000000 */
[----:B------:R-:W-:-:S04]  /*0fa0*/  LOP3.LUT R8, R8, 0x1, R11, 0xf8, !PT ;  /* 0x0000000108087812 */ /* 0x000fc800078ef80b */
[----:B------:R-:W-:-:S05]  /*0fb0*/  LOP3.LUT R8, R8, R3, RZ, 0xc0, !PT ;  /* 0x0000000308087212 */ /* 0x000fca00078ec0ff */
[----:B------:R-:W-:-:S05]  /*0fc0*/  IMAD.IADD R11, R11, 0x1, R8 ;  /* 0x000000010b0b7824 */ /* 0x000fca00078e0208 */
[----:B------:R-:W-:Y:S01]  /*0fd0*/  LOP3.LUT R0, R11, R0, RZ, 0xfc, !PT ;  /* 0x000000000b007212 */ /* 0x000fe200078efcff */
[----:B------:R-:W-:Y:S06]  /*0fe0*/  BRA `(.L_x_21) ;  /* 0x0000000000107947 */ /* 0x000fec0003800000 */
.L_x_20:
[----:B------:R-:W-:-:S04]  /*0ff0*/  LOP3.LUT R0, R0, 0x80000000, RZ, 0xc0, !PT ;  /* 0x8000000000007812 */ /* 0x000fc800078ec0ff */
[----:B------:R-:W-:Y:S01]  /*1000*/  LOP3.LUT R0, R0, 0x7f800000, RZ, 0xfc, !PT ;  /* 0x7f80000000007812 */ /* 0x000fe200078efcff */
[----:B------:R-:W-:Y:S06]  /*1010*/  BRA `(.L_x_21) ;  /* 0x0000000000047947 */ /* 0x000fec0003800000 */
.L_x_19:
[----:B------:R-:W-:-:S07]  /*1020*/  IMAD R0, R11, 0x800000, R0 ;  /* 0x008000000b007824 */ /* 0x000fce00078e0200 */
.L_x_21:
[----:B------:R-:W-:Y:S05]  /*1030*/  BSYNC.RECONVERGENT B2 ;  /* 0x0000000000027941 */ /* 0x000fea0003800200 */
.L_x_18:
[----:B------:R-:W-:Y:S05]  /*1040*/  BRA `(.L_x_22) ;  /* 0x0000000000207947 */ /* 0x000fea0003800000 */
.L_x_17:
[----:B------:R-:W-:-:S04]  /*1050*/  LOP3.LUT R0, R12, 0x80000000, R3, 0x48, !PT ;  /* 0x800000000c007812 */ /* 0x000fc800078e4803 */
[----:B------:R-:W-:Y:S01]  /*1060*/  LOP3.LUT R0, R0, 0x7f800000, RZ, 0xfc, !PT ;  /* 0x7f80000000007812 */ /* 0x000fe200078efcff */
[----:B------:R-:W-:Y:S06]  /*1070*/  BRA `(.L_x_22) ;  /* 0x0000000000147947 */ /* 0x000fec0003800000 */
.L_x_16:
[----:B------:R-:W-:Y:S01]  /*1080*/  LOP3.LUT R0, R12, 0x80000000, R3, 0x48, !PT ;  /* 0x800000000c007812 */ /* 0x000fe200078e4803 */
[----:B------:R-:W-:Y:S06]  /*1090*/  BRA `(.L_x_22) ;  /* 0x00000000000c7947 */ /* 0x000fec0003800000 */
.L_x_15:
[----:B------:R-:W0:Y:S01]  /*10a0*/  MUFU.RSQ R0, -QNAN ;  /* 0xffc0000000007908 */ /* 0x000e220000001400 */
[----:B------:R-:W-:Y:S05]  /*10b0*/  BRA `(.L_x_22) ;  /* 0x0000000000047947 */ /* 0x000fea0003800000 */
.L_x_14:
[----:B------:R-:W-:-:S07]  /*10c0*/  FADD.FTZ R0, R3, R0 ;  /* 0x0000000003007221 */ /* 0x000fce0000010000 */
.L_x_22:
[----:B------:R-:W-:Y:S05]  /*10d0*/  BSYNC.RECONVERGENT B1 ;  /* 0x0000000000017941 */ /* 0x000fea0003800200 */
.L_x_12:
[----:B------:R-:W-:Y:S02]  /*10e0*/  IMAD.MOV.U32 R10, RZ, RZ, R6 ;  /* 0x000000ffff0a7224 */ /* 0x000fe400078e0006 */
[----:B------:R-:W-:-:S04]  /*10f0*/  IMAD.MOV.U32 R11, RZ, RZ, 0x0 ;  /* 0x00000000ff0b7424 */ /* 0x000fc800078e00ff */
[----:B0-----:R-:W-:Y:S05]  /*1100*/  RET.REL.NODEC R10 `(_Z17averagePoolSharedPKfPfiiiiii) ;  /* 0xffffffec0abc7950 */ /* 0x001fea0003c3ffff */
.L_x_23:
[----:B------:R-:W-:-:S00]  /*1110*/  BRA `(.L_x_23) ;  /* 0xfffffffc00fc7947 */ /* 0x000fc0000383ffff */
[----:B------:R-:W-:-:S00]  /*1120*/  NOP ;  /* 0x0000000000007918 */ /* 0x000fc00000000000 */
        /* <DEDUP_REMOVED lines=13> */
.L_x_55:


//--------------------- .text._Z15averagePoolNCHWPKfPfiiiiii --------------------------
	.section	.text._Z15averagePoolNCHWPKfPfiiiiii,"ax",@progbits
	.align	128
        .global         _Z15averagePoolNCHWPKfPfiiiiii
        .type           _Z15averagePoolNCHWPKfPfiiiiii,@function
        .size           _Z15averagePoolNCHWPKfPfiiiiii,(.L_x_56 - _Z15averagePoolNCHWPKfPfiiiiii)
        .other          _Z15averagePoolNCHWPKfPfiiiiii,@"STO_CUDA_ENTRY STV_DEFAULT"
_Z15averagePoolNCHWPKfPfiiiiii:
.text._Z15averagePoolNCHWPKfPfiiiiii:
[----:B------:R-:W-:Y:S08]  /*0000*/  LDC R1, c[0x0][0x37c] ;  /* 0x0000df00ff017b82 */ /* 0x000ff00000000800 */
[----:B------:R-:W0:Y:S01]  /*0010*/  LDC R10, c[0x0][0x3a0] ;  /* 0x0000e800ff0a7b82 */ /* 0x000e220000000800 */
[----:B------:R-:W1:Y:S07]  /*0020*/  LDCU UR4, c[0x0][0x360] ;  /* 0x00006c00ff0477ac */ /* 0x000e6e0008000800 */
[----:B------:R-:W2:Y:S08]  /*0030*/  LDC R11, c[0x0][0x398] ;  /* 0x0000e600ff0b7b82 */ /* 0x000eb00000000800 */
[----:B------:R-:W3:Y:S01]  /*0040*/  LDC R3, c[0x0][0x39c] ;  /* 0x0000e700ff037b82 */ /* 0x000ee20000000800 */
[----:B0-----:R-:W-:-:S04]  /*0050*/  IABS R13, R10 ;  /* 0x0000000a000d7213 */ /* 0x001fc80000000000 */
[----:B------:R-:W0:Y:S01]  /*0060*/  I2F.RP R0, R13 ;  /* 0x0000000d00007306 */ /* 0x000e220000209400 */
[----:B--2---:R-:W-:Y:S02]  /*0070*/  IADD3 R7, PT, PT, R11, -0x1, R10 ;  /* 0xffffffff0b077810 */ /* 0x004fe40007ffe00a */
[----:B---3--:R-:W-:-:S05]  /*0080*/  IADD3 R9, PT, PT, R10, -0x1, R3 ;  /* 0xffffffff0a097810 */ /* 0x008fca0007ffe003 */
[----:B0-----:R-:W0:Y:S01]  /*0090*/  MUFU.RCP R0, R0 ;  /* 0x0000000000007308 */ /* 0x001e220000001000 */
[----:B------:R-:W-:Y:S02]  /*00a0*/  IABS R6, R9 ;  /* 0x0000000900067213 */ /* 0x000fe40000000000 */
[----:B------:R-:W-:-:S04]  /*00b0*/  LOP3.LUT R9, R9, R10, RZ, 0x3c, !PT ;  /* 0x0000000a09097212 */ /* 0x000fc800078e3cff */
[----:B------:R-:W-:Y:S02]  /*00c0*/  ISETP.GE.AND P1, PT, R9, RZ, PT ;  /* 0x000000ff0900720c */ /* 0x000fe40003f26270 */
[----:B------:R-:W1:Y:S01]  /*00d0*/  S2R R9, SR_TID.X ;  /* 0x0000000000097919 */ /* 0x000e620000002100 */
[----:B0-----:R-:W-:-:S04]  /*00e0*/  VIADD R4, R0, 0xffffffe ;  /* 0x0ffffffe00047836 */ /* 0x001fc80000000000 */
[----:B------:R0:W2:Y:S02]  /*00f0*/  F2I.FTZ.U32.TRUNC.NTZ R5, R4 ;  /* 0x0000000400057305 */ /* 0x0000a4000021f000 */
[----:B0-----:R-:W-:Y:S02]  /*0100*/  HFMA2 R4, -RZ, RZ, 0, 0 ;  /* 0x00000000ff047431 */ /* 0x001fe400000001ff */
[----:B--2---:R-:W-:-:S04]  /*0110*/  IMAD.MOV R2, RZ, RZ, -R5 ;  /* 0x000000ffff027224 */ /* 0x004fc800078e0a05 */
[----:B------:R-:W-:Y:S01]  /*0120*/  IMAD R15, R2, R13, RZ ;  /* 0x0000000d020f7224 */ /* 0x000fe200078e02ff */
[----:B------:R-:W-:Y:S02]  /*0130*/  IABS R2, R7 ;  /* 0x0000000700027213 */ /* 0x000fe40000000000 */
[----:B------:R-:W-:Y:S01]  /*0140*/  LOP3.LUT R7, R7, R10, RZ, 0x3c, !PT ;  /* 0x0000000a07077212 */ /* 0x000fe200078e3cff */
[----:B------:R-:W-:-:S03]  /*0150*/  IMAD.HI.U32 R5, R5, R15, R4 ;  /* 0x0000000f05057227 */ /* 0x000fc600078e0004 */
[----:B------:R-:W-:-:S03]  /*0160*/  ISETP.GE.AND P0, PT, R7, RZ, PT ;  /* 0x000000ff0700720c */ /* 0x000fc60003f06270 */
[----:B------:R-:W-:-:S04]  /*0170*/  IMAD.HI.U32 R0, R5, R2, RZ ;  /* 0x0000000205007227 */ /* 0x000fc800078e00ff */
[----:B------:R-:W-:-:S04]  /*0180*/  IMAD.HI.U32 R5, R5, R6, RZ ;  /* 0x0000000605057227 */ /* 0x000fc800078e00ff */
[----:B------:R-:W-:Y:S02]  /*0190*/  IMAD.MOV R4, RZ, RZ, -R0 ;  /* 0x000000ffff047224 */ /* 0x000fe400078e0a00 */
[----:B------:R-:W-:Y:S02]  /*01a0*/  IMAD.MOV R8, RZ, RZ, -R5 ;  /* 0x000000ffff087224 */ /* 0x000fe400078e0a05 */
[C---:B------:R-:W-:Y:S02]  /*01b0*/  IMAD R2, R13.reuse, R4, R2 ;  /* 0x000000040d027224 */ /* 0x040fe400078e0202 */
[C---:B------:R-:W-:Y:S02]  /*01c0*/  IMAD R4, R13.reuse, R8, R6 ;  /* 0x000000080d047224 */ /* 0x040fe400078e0206 */
[----:B------:R-:W1:Y:S01]  /*01d0*/  S2R R8, SR_CTAID.X ;  /* 0x0000000000087919 */ /* 0x000e620000002500 */
[C---:B------:R-:W-:Y:S02]  /*01e0*/  ISETP.GT.U32.AND P4, PT, R13.reuse, R2, PT ;  /* 0x000000020d00720c */ /* 0x040fe40003f84070 */
[----:B------:R-:W-:-:S11]  /*01f0*/  ISETP.GT.U32.AND P5, PT, R13, R4, PT ;  /* 0x000000040d00720c */ /* 0x000fd60003fa4070 */
[-C--:B------:R-:W-:Y:S01]  /*0200*/  @!P4 IADD3 R2, PT, PT, R2, -R13.reuse, RZ ;  /* 0x8000000d0202c210 */ /* 0x080fe20007ffe0ff */
[----:B------:R-:W-:Y:S01]  /*0210*/  @!P4 VIADD R0, R0, 0x1 ;  /* 0x000000010000c836 */ /* 0x000fe20000000000 */
[----:B------:R-:W-:Y:S01]  /*0220*/  @!P5 IADD3 R5, PT, PT, R5, 0x1, RZ ;  /* 0x000000010505d810 */ /* 0x000fe20007ffe0ff */
[----:B------:R-:W-:Y:S01]  /*0230*/  @!P5 IMAD.IADD R4, R4, 0x1, -R13 ;  /* 0x000000010404d824 */ /* 0x000fe200078e0a0d */
[----:B------:R-:W-:-:S04]  /*0240*/  ISETP.GE.U32.AND P2, PT, R2, R13, PT ;  /* 0x0000000d0200720c */ /* 0x000fc80003f46070 */
[----:B------:R-:W-:-:S09]  /*0250*/  ISETP.GE.U32.AND P3, PT, R4, R13, PT ;  /* 0x0000000d0400720c */ /* 0x000fd20003f66070 */
[----:B------:R-:W-:Y:S01]  /*0260*/  @P2 VIADD R0, R0, 0x1 ;  /* 0x0000000100002836 */ /* 0x000fe20000000000 */
[----:B------:R-:W-:Y:S01]  /*0270*/  ISETP.NE.AND P2, PT, R10, RZ, PT ;  /* 0x000000ff0a00720c */ /* 0x000fe20003f45270 */
[----:B-1----:R-:W-:Y:S01]  /*0280*/  IMAD R8, R8, UR4, R9 ;  /* 0x0000000408087c24 */ /* 0x002fe2000f8e0209 */
[----:B------:R-:W0:Y:S01]  /*0290*/  LDCU.64 UR4, c[0x0][0x390] ;  /* 0x00007200ff0477ac */ /* 0x000e220008000a00 */
[----:B------:R-:W-:Y:S02]  /*02a0*/  @P3 VIADD R5, R5, 0x1 ;  /* 0x0000000105053836 */ /* 0x000fe40000000000 */
[----:B------:R-:W-:Y:S01]  /*02b0*/  @!P0 IMAD.MOV R0, RZ, RZ, -R0 ;  /* 0x000000ffff008224 */ /* 0x000fe200078e0a00 */
[----:B------:R-:W-:Y:S02]  /*02c0*/  IABS R12, R8 ;  /* 0x00000008000c7213 */ /* 0x000fe40000000000 */
[----:B------:R-:W-:Y:S02]  /*02d0*/  MOV R2, R5 ;  /* 0x0000000500027202 */ /* 0x000fe40000000f00 */
[----:B------:R-:W-:-:S03]  /*02e0*/  LOP3.LUT R5, RZ, R10, RZ, 0x33, !PT ;  /* 0x0000000aff057212 */ /* 0x000fc600078e33ff */
[----:B------:R-:W-:Y:S01]  /*02f0*/  @!P1 IMAD.MOV R2, RZ, RZ, -R2 ;  /* 0x000000ffff029224 */ /* 0x000fe200078e0a02 */
[----:B------:R-:W-:-:S04]  /*0300*/  SEL R0, R5, R0, !P2 ;  /* 0x0000000005007207 */ /* 0x000fc80005000000 */
[----:B------:R-:W-:Y:S02]  /*0310*/  SEL R5, R5, R2, !P2 ;  /* 0x0000000205057207 */ /* 0x000fe40005000000 */
[----:B------:R-:W-:Y:S01]  /*0320*/  IABS R14, R0 ;  /* 0x00000000000e7213 */ /* 0x000fe20000000000 */
[----:B0-----:R-:W-:Y:S02]  /*0330*/  UIMAD UR4, UR5, UR4, URZ ;  /* 0x00000004050472a4 */ /* 0x001fe4000f8e02ff */
[----:B------:R-:W-:Y:S02]  /*0340*/  IMAD R5, R0, R5, RZ ;  /* 0x0000000500057224 */ /* 0x000fe400078e02ff */
[----:B------:R-:W-:-:S03]  /*0350*/  IMAD.MOV R14, RZ, RZ, -R14 ;  /* 0x000000ffff0e7224 */ /* 0x000fc600078e0a0e */
[----:B------:R-:W-:-:S04]  /*0360*/  IABS R13, R5 ;  /* 0x00000005000d7213 */ /* 0x000fc80000000000 */
[----:B------:R-:W0:Y:S08]  /*0370*/  I2F.RP R2, R13 ;  /* 0x0000000d00027306 */ /* 0x000e300000209400 */
[----:B0-----:R-:W0:Y:S02]  /*0380*/  MUFU.RCP R2, R2 ;  /* 0x0000000200027308 */ /* 0x001e240000001000 */
[----:B0-----:R-:W-:-:S02]  /*0390*/  IADD3 R6, PT, PT, R2, 0xffffffe, RZ ;  /* 0x0ffffffe02067810 */ /* 0x001fc40007ffe0ff */
[----:B------:R-:W-:-:S04]  /*03a0*/  IABS R2, R5 ;  /* 0x0000000500027213 */ /* 0x000fc80000000000 */
[----:B------:R0:W1:Y:S02]  /*03b0*/  F2I.FTZ.U32.TRUNC.NTZ R7, R6 ;  /* 0x0000000600077305 */ /* 0x000064000021f000 */
[----:B0-----:R-:W-:Y:S02]  /*03c0*/  HFMA2 R6, -RZ, RZ, 0, 0 ;  /* 0x00000000ff067431 */ /* 0x001fe400000001ff */
[----:B-1----:R-:W-:-:S04]  /*03d0*/  IMAD.MOV R4, RZ, RZ, -R7 ;  /* 0x000000ffff047224 */ /* 0x002fc800078e0a07 */
[----:B------:R-:W-:Y:S02]  /*03e0*/  IMAD R9, R4, R13, RZ ;  /* 0x0000000d04097224 */ /* 0x000fe400078e02ff */
[----:B------:R-:W-:Y:S02]  /*03f0*/  IMAD.MOV.U32 R4, RZ, RZ, R12 ;  /* 0x000000ffff047224 */ /* 0x000fe400078e000c */
[----:B------:R-:W-:Y:S01]  /*0400*/  IMAD.HI.U32 R7, R7, R9, R6 ;  /* 0x0000000907077227 */ /* 0x000fe200078e0006 */
[----:B------:R-:W-:-:S03]  /*0410*/  IABS R9, R0 ;  /* 0x0000000000097213 */ /* 0x000fc60000000000 */
[----:B------:R-:W-:Y:S02]  /*0420*/  IMAD.MOV R6, RZ, RZ, -R2 ;  /* 0x000000ffff067224 */ /* 0x000fe400078e0a02 */
[----:B------:R-:W-:Y:S02]  /*0430*/  IMAD.MOV.U32 R2, RZ, RZ, R9 ;  /* 0x000000ffff027224 */ /* 0x000fe400078e0009 */
[----:B------:R-:W-:Y:S02]  /*0440*/  IMAD.HI.U32 R9, R7, R4, RZ ;  /* 0x0000000407097227 */ /* 0x000fe400078e00ff */
[----:B------:R-:W0:Y:S02]  /*0450*/  I2F.RP R12, R2 ;  /* 0x00000002000c7306 */ /* 0x000e240000209400 */
[----:B------:R-:W-:-:S05]  /*0460*/  IMAD R6, R9, R6, R4 ;  /* 0x0000000609067224 */ /* 0x000fca00078e0204 */
[----:B------:R-:W-:Y:S01]  /*0470*/  ISETP.GT.U32.AND P1, PT, R13, R6, PT ;  /* 0x000000060d00720c */ /* 0x000fe20003f24070 */
[----:B0-----:R-:W0:-:S12]  /*0480*/  MUFU.RCP R12, R12 ;  /* 0x0000000c000c7308 */ /* 0x001e180000001000 */
[-C--:B------:R-:W-:Y:S01]  /*0490*/  @!P1 IADD3 R6, PT, PT, R6, -R13.reuse, RZ ;  /* 0x8000000d06069210 */ /* 0x080fe20007ffe0ff */
[----:B------:R-:W-:Y:S01]  /*04a0*/  @!P1 VIADD R9, R9, 0x1 ;  /* 0x0000000109099836 */ /* 0x000fe20000000000 */
[----:B------:R-:W-:Y:S02]  /*04b0*/  ISETP.NE.AND P1, PT, R5, RZ, PT ;  /* 0x000000ff0500720c */ /* 0x000fe40003f25270 */
[----:B------:R-:W-:Y:S02]  /*04c0*/  ISETP.GE.U32.AND P0, PT, R6, R13, PT ;  /* 0x0000000d0600720c */ /* 0x000fe40003f06070 */
[----:B------:R-:W-:-:S04]  /*04d0*/  LOP3.LUT R6, R8, R5, RZ, 0x3c, !PT ;  /* 0x0000000508067212 */ /* 0x000fc800078e3cff */
[----:B------:R-:W-:Y:S01]  /*04e0*/  ISETP.GE.AND P2, PT, R6, RZ, PT ;  /* 0x000000ff0600720c */ /* 0x000fe20003f46270 */
[----:B0-----:R-:W-:-:S04]  /*04f0*/  VIADD R6, R12, 0xffffffe ;  /* 0x0ffffffe0c067836 */ /* 0x001fc80000000000 */
[----:B------:R0:W1:Y:S02]  /*0500*/  F2I.FTZ.U32.TRUNC.NTZ R7, R6 ;  /* 0x0000000600077305 */ /* 0x000064000021f000 */
[----:B------:R-:W-:-:S06]  /*0510*/  @P0 IADD3 R9, PT, PT, R9, 0x1, RZ ;  /* 0x0000000109090810 */ /* 0x000fcc0007ffe0ff */
[----:B------:R-:W-:Y:S01]  /*0520*/  @!P2 IMAD.MOV R9, RZ, RZ, -R9 ;  /* 0x000000ffff09a224 */ /* 0x000fe200078e0a09 */
[----:B------:R-:W-:Y:S01]  /*0530*/  @!P1 LOP3.LUT R9, RZ, R5, RZ, 0x33, !PT ;  /* 0x00000005ff099212 */ /* 0x000fe200078e33ff */
[----:B0-----:R-:W-:-:S03]  /*0540*/  IMAD.MOV.U32 R6, RZ, RZ, RZ ;  /* 0x000000ffff067224 */ /* 0x001fc600078e00ff */
[----:B------:R-:W-:Y:S01]  /*0550*/  IADD3 R12, PT, PT, -R9, RZ, RZ ;  /* 0x000000ff090c7210 */ /* 0x000fe20007ffe1ff */
[----:B-1----:R-:W-:-:S04]  /*0560*/  IMAD.MOV R13, RZ, RZ, -R7 ;  /* 0x000000ffff0d7224 */ /* 0x002fc800078e0a07 */
[----:B------:R-:W-:Y:S02]  /*0570*/  IMAD R5, R5, R12, R8 ;  /* 0x0000000c05057224 */ /* 0x000fe400078e0208 */
[----:B------:R-:W-:-:S03]  /*0580*/  IMAD R13, R13, R2, RZ ;  /* 0x000000020d0d7224 */ /* 0x000fc600078e02ff */
[----:B------:R-:W-:Y:S01]  /*0590*/  IABS R12, R5 ;  /* 0x00000005000c7213 */ /* 0x000fe20000000000 */
[----:B------:R-:W-:Y:S01]  /*05a0*/  IMAD.HI.U32 R7, R7, R13, R6 ;  /* 0x0000000d07077227 */ /* 0x000fe200078e0006 */
[----:B------:R-:W-:Y:S02]  /*05b0*/  LOP3.LUT R5, R5, R0, RZ, 0x3c, !PT ;  /* 0x0000000005057212 */ /* 0x000fe400078e3cff */
[----:B------:R-:W-:Y:S01]  /*05c0*/  MOV R13, R12 ;  /* 0x0000000c000d7202 */ /* 0x000fe20000000f00 */
[----:B------:R-:W-:Y:S01]  /*05d0*/  IMAD.MOV.U32 R12, RZ, RZ, R14 ;  /* 0x000000ffff0c7224 */ /* 0x000fe200078e000e */
[----:B------:R-:W-:Y:S02]  /*05e0*/  ISETP.GE.AND P2, PT, R5, RZ, PT ;  /* 0x000000ff0500720c */ /* 0x000fe40003f46270 */
[----:B------:R-:W-:Y:S01]  /*05f0*/  LOP3.LUT R5, RZ, R0, RZ, 0x33, !PT ;  /* 0x00000000ff057212 */ /* 0x000fe200078e33ff */
[----:B------:R-:W-:-:S04]  /*0600*/  IMAD.HI.U32 R6, R7, R13, RZ ;  /* 0x0000000d07067227 */ /* 0x000fc800078e00ff */
[----:B------:R-:W-:Y:S02]  /*0610*/  IMAD R13, R6, R12, R13 ;  /* 0x0000000c060d7224 */ /* 0x000fe400078e020d */
[----:B------:R-:W-:-:S03]  /*0620*/  IMAD.HI.U32 R7, R7, R4, RZ ;  /* 0x0000000407077227 */ /* 0x000fc600078e00ff */
[----:B------:R-:W-:-:S13]  /*0630*/  ISETP.GT.U32.AND P1, PT, R2, R13, PT ;  /* 0x0000000d0200720c */ /* 0x000fda0003f24070 */
[----:B------:R-:W-:Y:S01]  /*0640*/  @!P1 IMAD.IADD R13, R13, 0x1, -R2 ;  /* 0x000000010d0d9824 */ /* 0x000fe200078e0a02 */
[----:B------:R-:W-:Y:S02]  /*0650*/  @!P1 IADD3 R6, PT, PT, R6, 0x1, RZ ;  /* 0x0000000106069810 */ /* 0x000fe40007ffe0ff */
[----:B------:R-:W-:Y:S02]  /*0660*/  ISETP.NE.AND P1, PT, R0, RZ, PT ;  /* 0x000000ff0000720c */ /* 0x000fe40003f25270 */
[----:B------:R-:W-:Y:S01]  /*0670*/  ISETP.GE.U32.AND P0, PT, R13, R2, PT ;  /* 0x000000020d00720c */ /* 0x000fe20003f06070 */
[----:B------:R-:W-:Y:S02]  /*0680*/  IMAD R13, R7, R12, R4 ;  /* 0x0000000c070d7224 */ /* 0x000fe400078e0204 */
[----:B------:R-:W-:-:S10]  /*0690*/  IMAD R4, R3, UR4, RZ ;  /* 0x0000000403047c24 */ /* 0x000fd4000f8e02ff */
[----:B------:R-:W-:Y:S01]  /*06a0*/  @P0 VIADD R6, R6, 0x1 ;  /* 0x0000000106060836 */ /* 0x000fe20000000000 */
[----:B------:R-:W-:-:S03]  /*06b0*/  ISETP.GT.U32.AND P0, PT, R2, R13, PT ;  /* 0x0000000d0200720c */ /* 0x000fc60003f04070 */
[----:B------:R-:W-:-:S05]  /*06c0*/  @!P2 IMAD.MOV R6, RZ, RZ, -R6 ;  /* 0x000000ffff06a224 */ /* 0x000fca00078e0a06 */
[----:B------:R-:W-:-:S05]  /*06d0*/  SEL R7, R5, R6, !P1 ;  /* 0x0000000605077207 */ /* 0x000fca0004800000 */
[----:B------:R-:W-:Y:S01]  /*06e0*/  IMAD R0, R7, R10, RZ ;  /* 0x0000000a07007224 */ /* 0x000fe200078e02ff */
[----:B------:R-:W-:-:S03]  /*06f0*/  @!P0 IADD3 R13, PT, PT, R13, -R2, RZ ;  /* 0x800000020d0d8210 */ /* 0x000fc60007ffe0ff */
[----:B------:R-:W-:Y:S01]  /*0700*/  IMAD R9, R9, R3, R0 ;  /* 0x0000000309097224 */ /* 0x000fe200078e0200 */
[----:B------:R-:W-:-:S04]  /*0710*/  ISETP.GT.U32.AND P0, PT, R2, R13, PT ;  /* 0x0000000d0200720c */ /* 0x000fc80003f04070 */
[----:B------:R-:W-:-:S13]  /*0720*/  ISETP.GE.AND P2, PT, R9, R4, PT ;  /* 0x000000040900720c */ /* 0x000fda0003f46270 */
[----:B------:R-:W-:Y:S05]  /*0730*/  @P2 EXIT ;  /* 0x000000000000294d */ /* 0x000fea0003800000 */
[----:B------:R-:W0:Y:S01]  /*0740*/  LDCU UR4, c[0x0][0x3a4] ;  /* 0x00007480ff0477ac */ /* 0x000e220008000800 */
[----:B------:R-:W-:Y:S01]  /*0750*/  ISETP.GE.AND P2, PT, R8, RZ, PT ;  /* 0x000000ff0800720c */ /* 0x000fe20003f46270 */
[----:B------:R-:W-:Y:S01]  /*0760*/  @!P0 IMAD.IADD R13, R13, 0x1, -R2 ;  /* 0x000000010d0d8824 */ /* 0x000fe200078e0a02 */
[----:B------:R-:W-:Y:S01]  /*0770*/  ISETP.GE.AND P0, PT, R0, R3, PT ;  /* 0x000000030000720c */ /* 0x000fe20003f06270 */
[----:B------:R-:W1:Y:S01]  /*0780*/  LDCU.64 UR6, c[0x0][0x358] ;  /* 0x00006b00ff0677ac */ /* 0x000e620008000a00 */
[----:B------:R-:W-:Y:S01]  /*0790*/  BSSY.RECONVERGENT B3, `(.L_x_24) ;  /* 0x00000a3000037945 */ /* 0x000fe20003800200 */
[----:B------:R-:W-:-:S08]  /*07a0*/  IMAD.MOV.U32 R19, RZ, RZ, RZ ;  /* 0x000000ffff137224 */ /* 0x000fd000078e00ff */
[----:B------:R-:W-:Y:S01]  /*07b0*/  @!P2 IMAD.MOV R13, RZ, RZ, -R13 ;  /* 0x000000ffff0da224 */ /* 0x000fe200078e0a0d */
[----:B0-----:R-:W-:-:S04]  /*07c0*/  MOV R7, UR4 ;  /* 0x0000000400077c02 */ /* 0x001fc80008000f00 */
[----:B------:R-:W-:Y:S02]  /*07d0*/  SEL R5, R5, R13, !P1 ;  /* 0x0000000d05057207 */ /* 0x000fe40004800000 */
[----:B------:R-:W-:-:S03]  /*07e0*/  ISETP.LT.OR P0, PT, R7, 0x1, P0 ;  /* 0x000000010700780c */ /* 0x000fc60000701670 */
[----:B------:R-:W-:-:S10]  /*07f0*/  IMAD R10, R5, R10, RZ ;  /* 0x0000000a050a7224 */ /* 0x000fd400078e02ff */
[----:B-1----:R-:W-:Y:S05]  /*0800*/  @P0 BRA `(.L_x_25) ;  /* 0x00000008006c0947 */ /* 0x002fea0003800000 */
[----:B------:R-:W0:Y:S01]  /*0810*/  LDCU.64 UR4, c[0x0][0x380] ;  /* 0x00007000ff0477ac */ /* 0x000e220008000a00 */
[----:B------:R-:W-:Y:S01]  /*0820*/  VIADD R3, R7, 0xffffffff ;  /* 0xffffffff07037836 */ /* 0x000fe20000000000 */
[----:B------:R-:W-:Y:S01]  /*0830*/  LOP3.LUT R2, RZ, R10, RZ, 0x33, !PT ;  /* 0x0000000aff027212 */ /* 0x000fe200078e33ff */
[----:B------:R-:W-:Y:S02]  /*0840*/  IMAD.MOV.U32 R19, RZ, RZ, RZ ;  /* 0x000000ffff137224 */ /* 0x000fe400078e00ff */
[----:B------:R-:W-:Y:S01]  /*0850*/  IMAD.MOV.U32 R12, RZ, RZ, RZ ;  /* 0x000000ffff0c7224 */ /* 0x000fe200078e00ff */
[----:B------:R-:W-:-:S04]  /*0860*/  VIADDMNMX.U32 R11, R2, R11, R3, PT ;  /* 0x0000000b020b7246 */ /* 0x000fc80003800003 */
[----:B------:R-:W-:-:S04]  /*0870*/  IADD3 R14, PT, PT, R11, 0x1, RZ ;  /* 0x000000010b0e7810 */ /* 0x000fc80007ffe0ff */
[C---:B------:R-:W-:Y:S02]  /*0880*/  LOP3.LUT R13, R14.reuse, 0xfffffffc, RZ, 0xc0, !PT ;  /* 0xfffffffc0e0d7812 */ /* 0x040fe400078ec0ff */
[----:B------:R-:W-:Y:S01]  /*0890*/  LOP3.LUT R14, R14, 0x3, RZ, 0xc0, !PT ;  /* 0x000000030e0e7812 */ /* 0x000fe200078ec0ff */
[----:B0-----:R-:W-:Y:S02]  /*08a0*/  UIADD3 UR4, UP0, UPT, UR4, 0x8, URZ ;  /* 0x0000000804047890 */ /* 0x001fe4000ff1e0ff */
[----:B------:R-:W-:Y:S02]  /*08b0*/  IMAD.MOV R15, RZ, RZ, -R13 ;  /* 0x000000ffff0f7224 */ /* 0x000fe400078e0a0d */
[----:B------:R-:W-:Y:S02]  /*08c0*/  UIADD3.X UR5, UPT, UPT, URZ, UR5, URZ, UP0, !UPT ;  /* 0x00000005ff057290 */ /* 0x000fe400087fe4ff */
[----:B------:R-:W-:-:S04]  /*08d0*/  MOV R2, UR4 ;  /* 0x0000000400027c02 */ /* 0x000fc80008000f00 */
[----:B------:R-:W-:-:S07]  /*08e0*/  IMAD.U32 R3, RZ, RZ, UR5 ;  /* 0x00000005ff037e24 */ /* 0x000fce000f8e00ff */
.L_x_40:
[----:B------:R-:W0:Y:S01]  /*08f0*/  LDC R17, c[0x0][0x398] ;  /* 0x0000e600ff117b82 */ /* 0x000e220000000800 */
[----:B------:R-:W-:Y:S01]  /*0900*/  BSSY.RECONVERGENT B2, `(.L_x_26) ;  /* 0x0000083000027945 */ /* 0x000fe20003800200 */
[----:B0-----:R-:W-:-:S13]  /*0910*/  ISETP.GE.AND P0, PT, R10, R17, PT ;  /* 0x000000110a00720c */ /* 0x001fda0003f06270 */
[----:B------:R-:W-:Y:S05]  /*0920*/  @P0 BRA `(.L_x_27) ;  /* 0x0000000800000947 */ /* 0x000fea0003800000 */
[----:B------:R-:W-:Y:S01]  /*0930*/  ISETP.GE.U32.AND P0, PT, R11, 0x3, PT ;  /* 0x000000030b00780c */ /* 0x000fe20003f06070 */
[----:B------:R-:W-:Y:S01]  /*0940*/  BSSY.RECONVERGENT B1, `(.L_x_28) ;  /* 0x0000070000017945 */ /* 0x000fe20003800200 */
[----:B------:R-:W-:Y:S01]  /*0950*/  IADD3 R5, PT, PT, R9, R12, RZ ;  /* 0x0000000c09057210 */ /* 0x000fe20007ffe0ff */
[----:B------:R-:W-:-:S04]  /*0960*/  IMAD.MOV.U32 R7, RZ, RZ, RZ ;  /* 0x000000ffff077224 */ /* 0x000fc800078e00ff */
[----:B------:R-:W-:-:S06]  /*0970*/  IMAD R16, R5, R17, R10 ;  /* 0x0000001105107224 */ /* 0x000fcc00078e020a */
[----:B------:R-:W-:Y:S05]  /*0980*/  @!P0 BRA `(.L_x_29) ;  /* 0x0000000400ac8947 */ /* 0x000fea0003800000 */
[----:B------:R-:W-:Y:S01]  /*0990*/  IMAD.MOV R4, RZ, RZ, -R13 ;  /* 0x000000ffff047224 */ /* 0x000fe200078e0a0d */
[----:B------:R-:W-:Y:S01]  /*09a0*/  BSSY.RELIABLE B0, `(.L_x_30) ;  /* 0x0000059000007945 */ /* 0x000fe20003800100 */
[----:B------:R-:W-:Y:S01]  /*09b0*/  MOV R17, R16 ;  /* 0x0000001000117202 */ /* 0x000fe20000000f00 */
[----:B------:R-:W-:Y:S02]  /*09c0*/  IMAD.MOV.U32 R18, RZ, RZ, R15 ;  /* 0x000000ffff127224 */ /* 0x000fe400078e000f */
[----:B------:R-:W-:-:S13]  /*09d0*/  ISETP.GE.AND P0, PT, R4, RZ, PT ;  /* 0x000000ff0400720c */ /* 0x000fda0003f06270 */
[----:B------:R-:W-:Y:S05]  /*09e0*/  @P0 BRA `(.L_x_31) ;  /* 0x0000000400500947 */ /* 0x000fea0003800000 */
[----:B------:R-:W-:Y:S01]  /*09f0*/  IMAD.MOV R4, RZ, RZ, -R18 ;  /* 0x000000ffff047224 */ /* 0x000fe200078e0a12 */
[----:B------:R-:W-:Y:S01]  /*0a00*/  BSSY.RECONVERGENT B4, `(.L_x_32) ;  /* 0x0000033000047945 */ /* 0x000fe20003800200 */
[----:B------:R-:W-:-:S03]  /*0a10*/  PLOP3.LUT P0, PT, PT, PT, PT, 0x80, 0x8 ;  /* 0x000000000008781c */ /* 0x000fc60003f0f070 */
[----:B------:R-:W-:-:S13]  /*0a20*/  ISETP.GT.AND P1, PT, R4, 0xc, PT ;  /* 0x0000000c0400780c */ /* 0x000fda0003f24270 */
[----:B------:R-:W-:Y:S05]  /*0a30*/  @!P1 BRA `(.L_x_33) ;  /* 0x0000000000bc9947 */ /* 0x000fea0003800000 */
[----:B------:R-:W-:Y:S01]  /*0a40*/  BSSY.RECONVERGENT B5, `(.L_x_34) ;  /* 0x000002d000057945 */ /* 0x000fe20003800200 */
[----:B------:R-:W-:-:S13]  /*0a50*/  PLOP3.LUT P0, PT, PT, PT, PT, 0x8, 0x80 ;  /* 0x000000000080781c */ /* 0x000fda0003f0e170 */
.L_x_35:
[----:B------:R-:W-:-:S05]  /*0a60*/  IMAD.WIDE R4, R17, 0x4, R2 ;  /* 0x0000000411047825 */ /* 0x000fca00078e0202 */
[----:B------:R-:W2:Y:S04]  /*0a70*/  LDG.E R20, desc[UR6][R4.64+-0x8] ;  /* 0xfffff80604147981 */ /* 0x000ea8000c1e1900 */
[----:B------:R-:W3:Y:S01]  /*0a80*/  LDG.E R28, desc[UR6][R4.64+-0x4] ;  /* 0xfffffc06041c7981 */ /* 0x000ee2000c1e1900 */
[----:B------:R-:W-:-:S03]  /*0a90*/  IADD3 R7, PT, PT, R17, 0x4, RZ ;  /* 0x0000000411077810 */ /* 0x000fc60007ffe0ff */
[----:B------:R-:W4:Y:S02]  /*0aa0*/  LDG.E R25, desc[UR6][R4.64] ;  /* 0x0000000604197981 */ /* 0x000f24000c1e1900 */
[----:B------:R-:W-:Y:S02]  /*0ab0*/  IMAD.WIDE R6, R7, 0x4, R2 ;  /* 0x0000000407067825 */ /* 0x000fe400078e0202 */
[----:B------:R0:W5:Y:S04]  /*0ac0*/  LDG.E R26, desc[UR6][R4.64+0x4] ;  /* 0x00000406041a7981 */ /* 0x000168000c1e1900 */
[----:B------:R-:W5:Y:S04]  /*0ad0*/  LDG.E R23, desc[UR6][R6.64+-0x8] ;  /* 0xfffff80606177981 */ /* 0x000f68000c1e1900 */
[----:B------:R-:W5:Y:S01]  /*0ae0*/  LDG.E R24, desc[UR6][R6.64+-0x4] ;  /* 0xfffffc0606187981 */ /* 0x000f62000c1e1900 */
[----:B------:R-:W-:-:S03]  /*0af0*/  VIADD R21, R17, 0x8 ;  /* 0x0000000811157836 */ /* 0x000fc60000000000 */
[----:B------:R-:W5:Y:S04]  /*0b00*/  LDG.E R22, desc[UR6][R6.64] ;  /* 0x0000000606167981 */ /* 0x000f68000c1e1900 */
[----:B------:R-:W5:Y:S01]  /*0b10*/  LDG.E R27, desc[UR6][R6.64+0x4] ;  /* 0x00000406061b7981 */ /* 0x000f62000c1e1900 */
[----:B0-----:R-:W-:Y:S02]  /*0b20*/  VIADD R5, R17, 0xc ;  /* 0x0000000c11057836 */ /* 0x001fe40000000000 */
[----:B--2---:R-:W-:Y:S01]  /*0b30*/  FADD R19, R20, R19 ;  /* 0x0000001314137221 */ /* 0x004fe20000000000 */
[----:B------:R-:W-:-:S04]  /*0b40*/  IMAD.WIDE R20, R21, 0x4, R2 ;  /* 0x0000000415147825 */ /* 0x000fc800078e0202 */
[----:B---3--:R-:W-:Y:S01]  /*0b50*/  FADD R4, R19, R28 ;  /* 0x0000001c13047221 */ /* 0x008fe20000000000 */
[----:B------:R-:W2:Y:S04]  /*0b60*/  LDG.E R29, desc[UR6][R20.64+-0x8] ;  /* 0xfffff806141d7981 */ /* 0x000ea8000c1e1900 */
[----:B------:R-:W3:Y:S01]  /*0b70*/  LDG.E R28, desc[UR6][R20.64+-0x4] ;  /* 0xfffffc06141c7981 */ /* 0x000ee2000c1e1900 */
[----:B----4-:R-:W-:-:S03]  /*0b80*/  FADD R25, R4, R25 ;  /* 0x0000001904197221 */ /* 0x010fc60000000000 */
[----:B------:R-:W4:Y:S01]  /*0b90*/  LDG.E R19, desc[UR6][R20.64] ;  /* 0x0000000614137981 */ /* 0x000f22000c1e1900 */
[----:B------:R-:W-:-:S04]  /*0ba0*/  IMAD.WIDE R4, R5, 0x4, R2 ;  /* 0x0000000405047825 */ /* 0x000fc800078e0202 */
[----:B-----5:R-:W-:Y:S01]  /*0bb0*/  FADD R26, R25, R26 ;  /* 0x0000001a191a7221 */ /* 0x020fe20000000000 */
[----:B------:R-:W5:Y:S04]  /*0bc0*/  LDG.E R6, desc[UR6][R4.64+-0x8] ;  /* 0xfffff80604067981 */ /* 0x000f68000c1e1900 */
[----:B------:R-:W5:Y:S01]  /*0bd0*/  LDG.E R20, desc[UR6][R20.64+0x4] ;  /* 0x0000040614147981 */ /* 0x000f62000c1e1900 */
[----:B------:R-:W-:-:S03]  /*0be0*/  FADD R23, R26, R23 ;  /* 0x000000171a177221 */ /* 0x000fc60000000000 */
[----:B------:R-:W5:Y:S01]  /*0bf0*/  LDG.E R7, desc[UR6][R4.64+-0x4] ;  /* 0xfffffc0604077981 */ /* 0x000f62000c1e1900 */
[----:B------:R-:W-:-:S03]  /*0c00*/  FADD R25, R23, R24 ;  /* 0x0000001817197221 */ /* 0x000fc60000000000 */
[----:B------:R-:W5:Y:S04]  /*0c10*/  LDG.E R23, desc[UR6][R4.64] ;  /* 0x0000000604177981 */ /* 0x000f68000c1e1900 */
[----:B------:R-:W5:Y:S01]  /*0c20*/  LDG.E R24, desc[UR6][R4.64+0x4] ;  /* 0x0000040604187981 */ /* 0x000f62000c1e1900 */
[----:B------:R-:W-:-:S04]  /*0c30*/  FADD R22, R25, R22 ;  /* 0x0000001619167221 */ /* 0x000fc80000000000 */
[----:B------:R-:W-:Y:S01]  /*0c40*/  FADD R22, R22, R27 ;  /* 0x0000001b16167221 */ /* 0x000fe20000000000 */
[----:B------:R-:W-:-:S04]  /*0c50*/  IADD3 R18, PT, PT, R18, 0x10, RZ ;  /* 0x0000001012127810 */ /* 0x000fc80007ffe0ff */
[----:B------:R-:W-:Y:S01]  /*0c60*/  ISETP.GE.AND P1, PT, R18, -0xc, PT ;  /* 0xfffffff41200780c */ /* 0x000fe20003f26270 */
[----:B------:R-:W-:Y:S02]  /*0c70*/  VIADD R17, R17, 0x10 ;  /* 0x0000001011117836 */ /* 0x000fe40000000000 */
[----:B--2---:R-:W-:-:S04]  /*0c80*/  FADD R29, R22, R29 ;  /* 0x0000001d161d7221 */ /* 0x004fc80000000000 */
[----:B---3--:R-:W-:-:S04]  /*0c90*/  FADD R28, R29, R28 ;  /* 0x0000001c1d1c7221 */ /* 0x008fc80000000000 */
[----:B----4-:R-:W-:-:S04]  /*0ca0*/  FADD R19, R28, R19 ;  /* 0x000000131c137221 */ /* 0x010fc80000000000 */
[----:B-----5:R-:W-:-:S04]  /*0cb0*/  FADD R19, R19, R20 ;  /* 0x0000001413137221 */ /* 0x020fc80000000000 */
[----:B------:R-:W-:-:S04]  /*0cc0*/  FADD R6, R19, R6 ;  /* 0x0000000613067221 */ /* 0x000fc80000000000 */
[----:B------:R-:W-:-:S04]  /*0cd0*/  FADD R6, R6, R7 ;  /* 0x0000000706067221 */ /* 0x000fc80000000000 */
[----:B------:R-:W-:-:S04]  /*0ce0*/  FADD R23, R6, R23 ;  /* 0x0000001706177221 */ /* 0x000fc80000000000 */
[----:B------:R-:W-:Y:S01]  /*0cf0*/  FADD R19, R23, R24 ;  /* 0x0000001817137221 */ /* 0x000fe20000000000 */
[----:B------:R-:W-:Y:S06]  /*0d00*/  @!P1 BRA `(.L_x_35) ;  /* 0xfffffffc00549947 */ /* 0x000fec000383ffff */
[----:B------:R-:W-:Y:S05]  /*0d10*/  BSYNC.RECONVERGENT B5 ;  /* 0x0000000000057941 */ /* 0x000fea0003800200 */
.L_x_34:
[----:B------:R-:W-:-:S07]  /*0d20*/  IMAD.MOV.U32 R7, RZ, RZ, R13 ;  /* 0x000000ffff077224 */ /* 0x000fce00078e000d */
.L_x_33:
[----:B------:R-:W-:Y:S05]  /*0d30*/  BSYNC.RECONVERGENT B4 ;  /* 0x0000000000047941 */ /* 0x000fea0003800200 */
.L_x_32:
[----:B------:R-:W-:Y:S01]  /*0d40*/  IADD3 R4, PT, PT, -R18, RZ, RZ ;  /* 0x000000ff12047210 */ /* 0x000fe20007ffe1ff */
[----:B------:R-:W-:Y:S03]  /*0d50*/  BSSY.RECONVERGENT B4, `(.L_x_36) ;  /* 0x000001a000047945 */ /* 0x000fe60003800200 */
[----:B------:R-:W-:-:S13]  /*0d60*/  ISETP.GT.AND P1, PT, R4, 0x4, PT ;  /* 0x000000040400780c */ /* 0x000fda0003f24270 */
[----:B------:R-:W-:Y:S05]  /*0d70*/  @!P1 BRA `(.L_x_37) ;  /* 0x00000000005c9947 */ /* 0x000fea0003800000 */
[----:B------:R-:W-:-:S05]  /*0d80*/  IMAD.WIDE R4, R17, 0x4, R2 ;  /* 0x0000000411047825 */ /* 0x000fca00078e0202 */
[----:B------:R-:W2:Y:S01]  /*0d90*/  LDG.E R24, desc[UR6][R4.64+-0x8] ;  /* 0xfffff80604187981 */ /* 0x000ea2000c1e1900 */
[----:B------:R-:W-:-:S03]  /*0da0*/  VIADD R7, R17, 0x4 ;  /* 0x0000000411077836 */ /* 0x000fc60000000000 */
[----:B------:R-:W3:Y:S01]  /*0db0*/  LDG.E R25, desc[UR6][R4.64+-0x4] ;  /* 0xfffffc0604197981 */ /* 0x000ee2000c1e1900 */
[----:B------:R-:W-:-:S03]  /*0dc0*/  IMAD.WIDE R6, R7, 0x4, R2 ;  /* 0x0000000407067825 */ /* 0x000fc600078e0202 */
[----:B------:R-:W4:Y:S04]  /*0dd0*/  LDG.E R20, desc[UR6][R4.64] ;  /* 0x0000000604147981 */ /* 0x000f28000c1e1900 */
[----:B------:R-:W5:Y:S04]  /*0de0*/  LDG.E R27, desc[UR6][R4.64+0x4] ;  /* 0x00000406041b7981 */ /* 0x000f68000c1e1900 */
[----:B------:R-:W5:Y:S04]  /*0df0*/  LDG.E R29, desc[UR6][R6.64+-0x8] ;  /* 0xfffff806061d7981 */ /* 0x000f68000c1e1900 */
[----:B------:R-:W5:Y:S04]  /*0e00*/  LDG.E R22, desc[UR6][R6.64+-0x4] ;  /* 0xfffffc0606167981 */ /* 0x000f68000c1e1900 */
[----:B------:R-:W5:Y:S04]  /*0e10*/  LDG.E R21, desc[UR6][R6.64] ;  /* 0x0000000606157981 */ /* 0x000f68000c1e1900 */
[----:B------:R0:W5:Y:S01]  /*0e20*/  LDG.E R23, desc[UR6][R6.64+0x4] ;  /* 0x0000040606177981 */ /* 0x000162000c1e1900 */
[----:B------:R-:W-:Y:S01]  /*0e30*/  PLOP3.LUT P0, PT, PT, PT, PT, 0x8, 0x80 ;  /* 0x000000000080781c */ /* 0x000fe20003f0e170 */
[----:B------:R-:W-:-:S02]  /*0e40*/  VIADD R18, R18, 0x8 ;  /* 0x0000000812127836 */ /* 0x000fc40000000000 */
[----:B------:R-:W-:Y:S01]  /*0e50*/  VIADD R17, R17, 0x8 ;  /* 0x0000000811117836 */ /* 0x000fe20000000000 */
[----:B0-----:R-:W-:Y:S01]  /*0e60*/  MOV R7, R13 ;  /* 0x0000000d00077202 */ /* 0x001fe20000000f00 */
[----:B--2---:R-:W-:-:S04]  /*0e70*/  FADD R24, R19, R24 ;  /* 0x0000001813187221 */ /* 0x004fc80000000000 */
[----:B---3--:R-:W-:-:S04]  /*0e80*/  FADD R25, R24, R25 ;  /* 0x0000001918197221 */ /* 0x008fc80000000000 */
[----:B----4-:R-:W-:-:S04]  /*0e90*/  FADD R20, R25, R20 ;  /* 0x0000001419147221 */ /* 0x010fc80000000000 */
[----:B-----5:R-:W-:-:S04]  /*0ea0*/  FADD R20, R20, R27 ;  /* 0x0000001b14147221 */ /* 0x020fc80000000000 */
[----:B------:R-:W-:-:S04]  /*0eb0*/  FADD R29, R20, R29 ;  /* 0x0000001d141d7221 */ /* 0x000fc80000000000 */
[----:B------:R-:W-:-:S04]  /*0ec0*/  FADD R22, R29, R22 ;  /* 0x000000161d167221 */ /* 0x000fc80000000000 */
[----:B------:R-:W-:-:S04]  /*0ed0*/  FADD R22, R22, R21 ;  /* 0x0000001516167221 */ /* 0x000fc80000000000 */
[----:B------:R-:W-:-:S07]  /*0ee0*/  FADD R19, R22, R23 ;  /* 0x0000001716137221 */ /* 0x000fce0000000000 */
.L_x_37:
[----:B------:R-:W-:Y:S05]  /*0ef0*/  BSYNC.RECONVERGENT B4 ;  /* 0x0000000000047941 */ /* 0x000fea0003800200 */
.L_x_36:
[----:B------:R-:W-:-:S13]  /*0f00*/  ISETP.NE.OR P0, PT, R18, RZ, P0 ;  /* 0x000000ff1200720c */ /* 0x000fda0000705670 */
[----:B------:R-:W-:Y:S05]  /*0f10*/  @!P0 BREAK.RELIABLE B0 ;  /* 0x0000000000008942 */ /* 0x000fea0003800100 */
[----:B------:R-:W-:Y:S05]  /*0f20*/  @!P0 BRA `(.L_x_29) ;  /* 0x0000000000448947 */ /* 0x000fea0003800000 */
.L_x_31:
[----:B------:R-:W-:Y:S05]  /*0f30*/  BSYNC.RELIABLE B0 ;  /* 0x0000000000007941 */ /* 0x000fea0003800100 */
.L_x_30:
[----:B------:R-:W-:Y:S01]  /*0f40*/  BSSY.RECONVERGENT B0, `(.L_x_38) ;  /* 0x000000e000007945 */ /* 0x000fe20003800200 */
.L_x_39:
[----:B------:R-:W-:-:S05]  /*0f50*/  IMAD.WIDE R4, R17, 0x4, R2 ;  /* 0x0000000411047825 */ /* 0x000fca00078e0202 */
[----:B------:R-:W2:Y:S04]  /*0f60*/  LDG.E R6, desc[UR6][R4.64+-0x8] ;  /* 0xfffff80604067981 */ /* 0x000ea8000c1e1900 */
[----:B------:R-:W3:Y:S04]  /*0f70*/  LDG.E R7, desc[UR6][R4.64+-0x4] ;  /* 0xfffffc0604077981 */ /* 0x000ee8000c1e1900 */
[----:B------:R-:W4:Y:S04]  /*0f80*/  LDG.E R21, desc[UR6][R4.64] ;  /* 0x0000000604157981 */ /* 0x000f28000c1e1900 */
[----:B------:R-:W5:Y:S01]  /*0f90*/  LDG.E R23, desc[UR6][R4.64+0x4] ;  /* 0x0000040604177981 */ /* 0x000f62000c1e1900 */
[----:B------:R-:W-:Y:S01]  /*0fa0*/  VIADD R18, R18, 0x4 ;  /* 0x0000000412127836 */ /* 0x000fe20000000000 */
[----:B------:R-:W-:-:S04]  /*0fb0*/  IADD3 R17, PT, PT, R17, 0x4, RZ ;  /* 0x0000000411117810 */ /* 0x000fc80007ffe0ff */
[----:B------:R-:W-:Y:S01]  /*0fc0*/  ISETP.NE.AND P0, PT, R18, RZ, PT ;  /* 0x000000ff1200720c */ /* 0x000fe20003f05270 */
[----:B--2---:R-:W-:-:S04]  /*0fd0*/  FADD R6, R6, R19 ;  /* 0x0000001306067221 */ /* 0x004fc80000000000 */
[----:B---3--:R-:W-:-:S04]  /*0fe0*/  FADD R6, R6, R7 ;  /* 0x0000000706067221 */ /* 0x008fc80000000000 */
[----:B----4-:R-:W-:-:S04]  /*0ff0*/  FADD R6, R6, R21 ;  /* 0x0000001506067221 */ /* 0x010fc80000000000 */
[----:B-----5:R-:W-:Y:S01]  /*1000*/  FADD R19, R6, R23 ;  /* 0x0000001706137221 */ /* 0x020fe20000000000 */
[----:B------:R-:W-:Y:S06]  /*1010*/  @P0 BRA `(.L_x_39) ;  /* 0xfffffffc00cc0947 */ /* 0x000fec000383ffff */
[----:B------:R-:W-:Y:S05]  /*1020*/  BSYNC.RECONVERGENT B0 ;  /* 0x0000000000007941 */ /* 0x000fea0003800200 */
.L_x_38:
[----:B------:R-:W-:-:S07]  /*1030*/  IMAD.MOV.U32 R7, RZ, RZ, R13 ;  /* 0x000000ffff077224 */ /* 0x000fce00078e000d */
.L_x_29:
[----:B------:R-:W-:Y:S05]  /*1040*/  BSYNC.RECONVERGENT B1 ;  /* 0x0000000000017941 */ /* 0x000fea0003800200 */
.L_x_28:
[----:B------:R-:W-:-:S13]  /*1050*/  ISETP.NE.AND P0, PT, R14, RZ, PT ;  /* 0x000000ff0e00720c */ /* 0x000fda0003f05270 */
[----:B------:R-:W-:Y:S05]  /*1060*/  @!P0 BRA `(.L_x_27) ;  /* 0x0000000000308947 */ /* 0x000fea0003800000 */
[----:B------:R-:W0:Y:S01]  /*1070*/  LDC.64 R4, c[0x0][0x380] ;  /* 0x0000e000ff047b82 */ /* 0x000e220000000a00 */
[----:B------:R-:W-:-:S04]  /*1080*/  IMAD.IADD R7, R16, 0x1, R7 ;  /* 0x0000000110077824 */ /* 0x000fc800078e0207 */
[----:B0-----:R-:W-:-:S05]  /*1090*/  IMAD.WIDE R4, R7, 0x4, R4 ;  /* 0x0000000407047825 */ /* 0x001fca00078e0204 */
[----:B------:R-:W2:Y:S01]  /*10a0*/  LDG.E R6, desc[UR6][R4.64] ;  /* 0x0000000604067981 */ /* 0x000ea2000c1e1900 */
[----:B------:R-:W-:Y:S01]  /*10b0*/  ISETP.NE.AND P0, PT, R14, 0x1, PT ;  /* 0x000000010e00780c */ /* 0x000fe20003f05270 */
[----:B--2---:R-:W-:-:S12]  /*10c0*/  FADD R19, R19, R6 ;  /* 0x0000000613137221 */ /* 0x004fd80000000000 */
[----:B------:R-:W-:Y:S05]  /*10d0*/  @!P0 BRA `(.L_x_27) ;  /* 0x0000000000148947 */ /* 0x000fea0003800000 */
[----:B------:R-:W-:Y:S01]  /*10e0*/  ISETP.NE.AND P0, PT, R14, 0x2, PT ;  /* 0x000000020e00780c */ /* 0x000fe20003f05270 */
[----:B------:R-:W2:-:S12]  /*10f0*/  LDG.E R6, desc[UR6][R4.64+0x4] ;  /* 0x0000040604067981 */ /* 0x000e98000c1e1900 */
[----:B------:R-:W3:Y:S01]  /*1100*/  @P0 LDG.E R16, desc[UR6][R4.64+0x8] ;  /* 0x0000080604100981 */ /* 0x000ee2000c1e1900 */
[----:B--2---:R-:W-:-:S04]  /*1110*/  FADD R19, R19, R6 ;  /* 0x0000000613137221 */ /* 0x004fc80000000000 */
[----:B---3--:R-:W-:-:S07]  /*1120*/  @P0 FADD R19, R19, R16 ;  /* 0x0000001013130221 */ /* 0x008fce0000000000 */
.L_x_27:
[----:B------:R-:W-:Y:S05]  /*1130*/  BSYNC.RECONVERGENT B2 ;  /* 0x0000000000027941 */ /* 0x000fea0003800200 */
.L_x_26:
[----:B------:R-:W0:Y:S01]  /*1140*/  LDCU UR5, c[0x0][0x3a4] ;  /* 0x00007480ff0577ac */ /* 0x000e220008000800 */
[----:B------:R-:W-:Y:S01]  /*1150*/  IADD3 R12, PT, PT, R12, 0x1, RZ ;  /* 0x000000010c0c7810 */ /* 0x000fe20007ffe0ff */
[----:B------:R-:W1:Y:S04]  /*1160*/  LDCU UR4, c[0x0][0x39c] ;  /* 0x00007380ff0477ac */ /* 0x000e680008000800 */
[----:B------:R-:W-:Y:S02]  /*1170*/  IMAD.IADD R4, R0, 0x1, R12 ;  /* 0x0000000100047824 */ /* 0x000fe400078e020c */
[----:B0-----:R-:W-:-:S03]  /*1180*/  IMAD.U32 R7, RZ, RZ, UR5 ;  /* 0x00000005ff077e24 */ /* 0x001fc6000f8e00ff */
[----:B-1----:R-:W-:Y:S02]  /*1190*/  ISETP.LT.AND P1, PT, R4, UR4, PT ;  /* 0x0000000404007c0c */ /* 0x002fe4000bf21270 */
[----:B------:R-:W-:-:S13]  /*11a0*/  ISETP.GE.AND P0, PT, R12, R7, PT ;  /* 0x000000070c00720c */ /* 0x000fda0003f06270 */
[----:B------:R-:W-:Y:S05]  /*11b0*/  @!P0 BRA P1, `(.L_x_40) ;  /* 0xfffffff400cc8947 */ /* 0x000fea000083ffff */
.L_x_25:
[----:B------:R-:W-:Y:S05]  /*11c0*/  BSYNC.RECONVERGENT B3 ;  /* 0x0000000000037941 */ /* 0x000fea0003800200 */
.L_x_24:
[----:B------:R-:W-:Y:S05]  /*11d0*/  WARPSYNC.ALL ;  /* 0x0000000000007948 */ /* 0x000fea0003800000 */
[----:B------:R-:W-:Y:S01]  /*11e0*/  IMAD R0, R7, R7, RZ ;  /* 0x0000000707007224 */ /* 0x000fe200078e02ff */
[----:B------:R-:W-:Y:S04]  /*11f0*/  BSSY.RECONVERGENT B0, `(.L_x_41) ;  /* 0x000000e000007945 */ /* 0x000fe80003800200 */
[----:B------:R-:W-:-:S04]  /*1200*/  I2FP.F32.U32 R4, R0 ;  /* 0x0000000000047245 */ /* 0x000fc80000201000 */
[----:B------:R-:W0:Y:S08]  /*1210*/  MUFU.RCP R3, R4 ;  /* 0x0000000400037308 */ /* 0x000e300000001000 */
[----:B------:R-:W1:Y:S01]  /*1220*/  FCHK P0, R19, R4 ;  /* 0x0000000413007302 */ /* 0x000e620000000000 */
[----:B0-----:R-:W-:-:S04]  /*1230*/  FFMA R0, -R4, R3, 1 ;  /* 0x3f80000004007423 */ /* 0x001fc80000000103 */
[----:B------:R-:W-:-:S04]  /*1240*/  FFMA R0, R3, R0, R3 ;  /* 0x0000000003007223 */ /* 0x000fc80000000003 */
[----:B------:R-:W-:-:S04]  /*1250*/  FFMA R3, R0, R19, RZ ;  /* 0x0000001300037223 */ /* 0x000fc800000000ff */
[----:B------:R-:W-:-:S04]  /*1260*/  FFMA R2, -R4, R3, R19 ;  /* 0x0000000304027223 */ /* 0x000fc80000000113 */
[----:B------:R-:W-:Y:S01]  /*1270*/  FFMA R5, R0, R2, R3 ;  /* 0x0000000200057223 */ /* 0x000fe20000000003 */
[----:B-1----:R-:W-:Y:S06]  /*1280*/  @!P0 BRA `(.L_x_42) ;  /* 0x0000000000108947 */ /* 0x002fec0003800000 */
[----:B------:R-:W-:Y:S02]  /*1290*/  MOV R3, R19 ;  /* 0x0000001300037202 */ /* 0x000fe40000000f00 */
[----:B------:R-:W-:-:S07]  /*12a0*/  MOV R2, 0x12c0 ;  /* 0x000012c000027802 */ /* 0x000fce0000000f00 */
[----:B------:R-:W-:Y:S05]  /*12b0*/  CALL.REL.NOINC `($__internal_1_$__cuda_sm3x_div_rn_noftz_f32_slowpath) ;  /* 0x0000000000187944 */ /* 0x000fea0003c00000 */
[----:B------:R-:W-:-:S07]  /*12c0*/  IMAD.MOV.U32 R5, RZ, RZ, R0 ;  /* 0x000000ffff057224 */ /* 0x000fce00078e0000 */
.L_x_42:
[----:B------:R-:W-:Y:S05]  /*12d0*/  BSYNC.RECONVERGENT B0 ;  /* 0x0000000000007941 */ /* 0x000fea0003800200 */
.L_x_41:
[----:B------:R-:W0:Y:S02]  /*12e0*/  LDC.64 R2, c[0x0][0x388] ;  /* 0x0000e200ff027b82 */ /* 0x000e240000000a00 */
[----:B0-----:R-:W-:-:S05]  /*12f0*/  IMAD.WIDE R8, R8, 0x4, R2 ;  /* 0x0000000408087825 */ /* 0x001fca00078e0202 */
[----:B------:R-:W-:Y:S01]  /*1300*/  STG.E desc[UR6][R8.64], R5 ;  /* 0x0000000508007986 */ /* 0x000fe2000c101906 */
[----:B------:R-:W-:Y:S05]  /*1310*/  EXIT ;  /* 0x000000000000794d */ /* 0x000fea0003800000 */
        .weak           $__internal_1_$__cuda_sm3x_div_rn_noftz_f32_slowpath
        .type           $__internal_1_$__cuda_sm3x_div_rn_noftz_f32_slowpath,@function
        .size           $__internal_1_$__cuda_sm3x_div_rn_noftz_f32_slowpath,(.L_x_56 - $__internal_1_$__cuda_sm3x_div_rn_noftz_f32_slowpath)
$__internal_1_$__cuda_sm3x_div_rn_noftz_f32_slowpath:
[----:B------:R-:W-:Y:S01]  /*1320*/  SHF.R.U32.HI R5, RZ, 0x17, R4 ;  /* 0x00000017ff057819 */ /* 0x000fe20000011604 */
[----:B------:R-:W-:Y:S01]  /*1330*/  BSSY.RECONVERGENT B1, `(.L_x_43) ;  /* 0x0000063000017945 */ /* 0x000fe20003800200 */
[----:B------:R-:W-:Y:S02]  /*1340*/  SHF.R.U32.HI R0, RZ, 0x17, R3 ;  /* 0x00000017ff007819 */ /* 0x000fe40000011603 */
[----:B------:R-:W-:Y:S02]  /*1350*/  LOP3.LUT R5, R5, 0xff, RZ, 0xc0, !PT ;  /* 0x000000ff05057812 */ /* 0x000fe400078ec0ff */
[----:B------:R-:W-:-:S03]  /*1360*/  LOP3.LUT R10, R0, 0xff, RZ, 0xc0, !PT ;  /* 0x000000ff000a7812 */ /* 0x000fc600078ec0ff */
[----:B------:R-:W-:Y:S01]  /*1370*/  VIADD R7, R5, 0xffffffff ;  /* 0xffffffff05077836 */ /* 0x000fe20000000000 */
[----:B------:R-:W-:-:S04]  /*1380*/  IADD3 R9, PT, PT, R10, -0x1, RZ ;  /* 0xffffffff0a097810 */ /* 0x000fc80007ffe0ff */
        /* <DEDUP_REMOVED lines=23> */
[----:B------:R-:W-:Y:S01]  /*1500*/  @P0 MOV R6, RZ ;  /* 0x000000ff00060202 */ /* 0x000fe20000000f00 */
[----:B------:R-:W-:Y:S02]  /*1510*/  @!P0 IMAD.MOV.U32 R6, RZ, RZ, -0x40 ;  /* 0xffffffc0ff068424 */ /* 0x000fe400078e00ff */
[----:B------:R-:W-:Y:S01]  /*1520*/  @!P0 FFMA R3, R3, 1.84467440737095516160e+19, RZ ;  /* 0x5f80000003038823 */ /* 0x000fe200000000ff */
[----:B------:R-:W-:Y:S02]  /*1530*/  @!P1 FFMA R4, R0, 1.84467440737095516160e+19, RZ ;  /* 0x5f80000000049823 */ /* 0x000fe400000000ff */
[----:B------:R-:W-:-:S07]  /*1540*/  @!P1 IADD3 R6, PT, PT, R6, 0x40, RZ ;  /* 0x0000004006069810 */ /* 0x000fce0007ffe0ff */
.L_x_44:
[----:B------:R-:W-:Y:S01]  /*1550*/  LEA R7, R5, 0xc0800000, 0x17 ;  /* 0xc080000005077811 */ /* 0x000fe200078eb8ff */
[----:B------:R-:W-:Y:S04]  /*1560*/  BSSY.RECONVERGENT B2, `(.L_x_49) ;  /* 0x0000036000027945 */ /* 0x000fe80003800200 */
[----:B------:R-:W-:Y:S01]  /*1570*/  IMAD.IADD R7, R4, 0x1, -R7 ;  /* 0x0000000104077824 */ /* 0x000fe200078e0a07 */
[----:B------:R-:W-:-:S03]  /*1580*/  IADD3 R4, PT, PT, R10, -0x7f, RZ ;  /* 0xffffff810a047810 */ /* 0x000fc60007ffe0ff */
        /* <DEDUP_REMOVED lines=13> */
[----:B------:R-:W-:-:S04]  /*1660*/  LOP3.LUT R3, R3, 0xff, RZ, 0xc0, !PT ;  /* 0x000000ff03037812 */ /* 0x000fc800078ec0ff */
[----:B------:R-:W-:-:S05]  /*1670*/  IADD3 R7, PT, PT, R3, R5, RZ ;  /* 0x0000000503077210 */ /* 0x000fca0007ffe0ff */
        /* <DEDUP_REMOVED lines=10> */
[CCC-:B------:R-:W-:Y:S01]  /*1720*/  FFMA.RZ R3, R12.reuse, R10.reuse, R9.reuse ;  /* 0x0000000a0c037223 */ /* 0x1c0fe2000000c009 */
[C---:B------:R-:W-:Y:S01]  /*1730*/  IADD3 R6, PT, PT, R7.reuse, 0x20, RZ ;  /* 0x0000002007067810 */ /* 0x040fe20007ffe0ff */
[CCC-:B------:R-:W-:Y:S01]  /*1740*/  FFMA.RM R4, R12.reuse, R10.reuse, R9.reuse ;  /* 0x0000000a0c047223 */ /* 0x1c0fe20000004009 */
        /* <DEDUP_REMOVED lines=15> */
[----:B------:R-:W-:-:S04]  /*1840*/  LOP3.LUT R3, R3, R4, RZ, 0xc0, !PT ;  /* 0x0000000403037212 */ /* 0x000fc800078ec0ff */
[----:B------:R-:W-:-:S04]  /*1850*/  IADD3 R3, PT, PT, R6, R3, RZ ;  /* 0x0000000306037210 */ /* 0x000fc80007ffe0ff */
[----:B------:R-:W-:Y:S01]  /*1860*/  LOP3.LUT R0, R3, R0, RZ, 0xfc, !PT ;  /* 0x0000000003007212 */ /* 0x000fe200078efcff */
[----:B------:R-:W-:Y:S06]  /*1870*/  BRA `(.L_x_52) ;  /* 0x0000000000107947 */ /* 0x000fec0003800000 */
.L_x_51:
[----:B------:R-:W-:-:S04]  /*1880*/  LOP3.LUT R0, R0, 0x80000000, RZ, 0xc0, !PT ;  /* 0x8000000000007812 */ /* 0x000fc800078ec0ff */
[----:B------:R-:W-:Y:S01]  /*1890*/  LOP3.LUT R0, R0, 0x7f800000, RZ, 0xfc, !PT ;  /* 0x7f80000000007812 */ /* 0x000fe200078efcff */
[----:B------:R-:W-:Y:S06]  /*18a0*/  BRA `(.L_x_52) ;  /* 0x0000000000047947 */ /* 0x000fec0003800000 */
.L_x_50:
[----:B------:R-:W-:-:S07]  /*18b0*/  IMAD R0, R5, 0x800000, R0 ;  /* 0x0080000005007824 */ /* 0x000fce00078e0200 */
.L_x_52:
[----:B------:R-:W-:Y:S05]  /*18c0*/  BSYNC.RECONVERGENT B2 ;  /* 0x0000000000027941 */ /* 0x000fea0003800200 */
.L_x_49:
[----:B------:R-:W-:Y:S05]  /*18d0*/  BRA `(.L_x_53) ;  /* 0x0000000000207947 */ /* 0x000fea0003800000 */
.L_x_48:
[----:B------:R-:W-:-:S04]  /*18e0*/  LOP3.LUT R0, R4, 0x80000000, R3, 0x48, !PT ;  /* 0x8000000004007812 */ /* 0x000fc800078e4803 */
[----:B------:R-:W-:Y:S01]  /*18f0*/  LOP3.LUT R0, R0, 0x7f800000, RZ, 0xfc, !PT ;  /* 0x7f80000000007812 */ /* 0x000fe200078efcff */
[----:B------:R-:W-:Y:S06]  /*1900*/  BRA `(.L_x_53) ;  /* 0x0000000000147947 */ /* 0x000fec0003800000 */
.L_x_47:
[----:B------:R-:W-:Y:S01]  /*1910*/  LOP3.LUT R0, R4, 0x80000000, R3, 0x48, !PT ;  /* 0x8000000004007812 */ /* 0x000fe200078e4803 */
[----:B------:R-:W-:Y:S06]  /*1920*/  BRA `(.L_x_53) ;  /* 0x00000000000c7947 */ /* 0x000fec0003800000 */
.L_x_46:
[----:B------:R-:W0:Y:S01]  /*1930*/  MUFU.RSQ R0, -QNAN ;  /* 0xffc0000000007908 */ /* 0x000e220000001400 */
[----:B------:R-:W-:Y:S05]  /*1940*/  BRA `(.L_x_53) ;  /* 0x0000000000047947 */ /* 0x000fea0003800000 */
.L_x_45:
[----:B------:R-:W-:-:S07]  /*1950*/  FADD.FTZ R0, R3, R0 ;  /* 0x0000000003007221 */ /* 0x000fce0000010000 */
.L_x_53:
[----:B------:R-:W-:Y:S05]  /*1960*/  BSYNC.RECONVERGENT B1 ;  /* 0x0000000000017941 */ /* 0x000fea0003800200 */
.L_x_43:
[----:B------:R-:W-:-:S04]  /*1970*/  HFMA2 R3, -RZ, RZ, 0, 0 ;  /* 0x00000000ff037431 */ /* 0x000fc800000001ff */
[----:B0-----:R-:W-:Y:S05]  /*1980*/  RET.REL.NODEC R2 `(_Z15averagePoolNCHWPKfPfiiiiii) ;  /* 0xffffffe4029c7950 */ /* 0x001fea0003c3ffff */
.L_x_54:
        /* <DEDUP_REMOVED lines=15> */
.L_x_56:


//--------------------- .nv.shared._Z17averagePoolSharedPKfPfiiiiii --------------------------
	.section	.nv.shared._Z17averagePoolSharedPKfPfiiiiii,"aw",@nobits
	.sectionflags	@""
	.align	16
	.zero		1024


//--------------------- .nv.shared.reserved.0     --------------------------
	.section	.nv.shared.reserved.0,"aw",@nobits
	.weak		__nv_reservedSMEM_offset_0_alias
	.size		__nv_reservedSMEM_offset_0_alias, 0, 64
	.other		__nv_reservedSMEM_offset_0_alias,@"STO_CUDA_RESERVED_SHARED STV_DEFAULT"
__nv_reservedSMEM_offset_0_alias:
	.zero		0
	.zero		64


//--------------------- .nv.shared._Z15averagePoolNCHWPKfPfiiiiii --------------------------
	.section	.nv.shared._Z15averagePoolNCHWPKfPfiiiiii,"aw",@nobits
	.sectionflags	@""
	.align	16
	.zero		1024


//--------------------- .nv.constant0._Z17averagePoolSharedPKfPfiiiiii --------------------------
	.section	.nv.constant0._Z17averagePoolSharedPKfPfiiiiii,"a",@progbits
	.sectionflags	@""
	.align	4
.nv.constant0._Z17averagePoolSharedPKfPfiiiiii:
	.zero		936


//--------------------- .nv.constant0._Z15averagePoolNCHWPKfPfiiiiii --------------------------
	.section	.nv.constant0._Z15averagePoolNCHWPKfPfiiiiii,"a",@progbits
	.sectionflags	@""
	.align	4
.nv.constant0._Z15averagePoolNCHWPKfPfiiiiii:
	.zero		936


//--------------------- SYMBOLS --------------------------

	.type		.nv.reservedSmem.offset0,@object
	.size		.nv.reservedSmem.offset0,0x4
	.type		.nv.reservedSmem.cap,@object
	.size		.nv.reservedSmem.cap,0x4
